//
// Generated by NVIDIA NVVM Compiler
//
// Compiler Build ID: CL-36424714
// Cuda compilation tools, release 13.0, V13.0.88
// Based on NVVM 20.0.0
//

.version 9.0
.target sm_100
.address_size 64

	// .globl	_Z6numDemPlS_llii

.visible .entry _Z6numDemPlS_llii(
	.param .u64 .ptr .align 1 _Z6numDemPlS_llii_param_0,
	.param .u64 .ptr .align 1 _Z6numDemPlS_llii_param_1,
	.param .u64 _Z6numDemPlS_llii_param_2,
	.param .u64 _Z6numDemPlS_llii_param_3,
	.param .u32 _Z6numDemPlS_llii_param_4,
	.param .u32 _Z6numDemPlS_llii_param_5
)
{
	.reg .pred 	%p<12>;
	.reg .b32 	%r<29>;
	.reg .b64 	%rd<57>;

	ld.param.u64 	%rd28, [_Z6numDemPlS_llii_param_0];
	ld.param.u64 	%rd29, [_Z6numDemPlS_llii_param_1];
	ld.param.u64 	%rd30, [_Z6numDemPlS_llii_param_2];
	ld.param.u32 	%r7, [_Z6numDemPlS_llii_param_4];
	ld.param.u32 	%r8, [_Z6numDemPlS_llii_param_5];
	mov.u32 	%r9, %ctaid.x;
	mov.u32 	%r10, %ntid.x;
	mov.u32 	%r11, %tid.x;
	mad.lo.s32 	%r12, %r9, %r10, %r11;
	add.s32 	%r28, %r12, %r8;
	setp.ge.s32 	%p1, %r28, %r7;
	@%p1 bra 	$L__BB0_22;
	cvt.s64.s32 	%rd1, %r28;
	add.s32 	%r13, %r28, 1;
	cvt.s64.s32 	%rd52, %r13;
	setp.lt.s32 	%p2, %r28, 3;
	@%p2 bra 	$L__BB0_12;
	mov.b64 	%rd49, 2;
	cvt.u32.u64 	%r15, %rd1;
	mov.u64 	%rd53, %rd1;
$L__BB0_3:
	or.b64  	%rd32, %rd1, %rd49;
	and.b64  	%rd33, %rd32, -4294967296;
	setp.ne.s64 	%p3, %rd33, 0;
	@%p3 bra 	$L__BB0_5;
	cvt.u32.u64 	%r14, %rd49;
	rem.u32 	%r16, %r15, %r14;
	cvt.u64.u32 	%rd50, %r16;
	bra.uni 	$L__BB0_6;
$L__BB0_5:
	rem.u64 	%rd50, %rd1, %rd49;
$L__BB0_6:
	setp.ne.s64 	%p4, %rd50, 0;
	@%p4 bra 	$L__BB0_11;
	setp.ne.s64 	%p5, %rd33, 0;
	@%p5 bra 	$L__BB0_9;
	cvt.u32.u64 	%r17, %rd49;
	div.u32 	%r19, %r15, %r17;
	cvt.u64.u32 	%rd53, %r19;
	bra.uni 	$L__BB0_10;
$L__BB0_9:
	div.u64 	%rd53, %rd1, %rd49;
$L__BB0_10:
	setp.eq.s64 	%p6, %rd53, %rd49;
	selp.b64 	%rd36, %rd49, 0, %p6;
	add.s64 	%rd37, %rd52, %rd49;
	add.s64 	%rd38, %rd37, %rd53;
	sub.s64 	%rd52, %rd38, %rd36;
$L__BB0_11:
	add.s64 	%rd49, %rd49, 1;
	setp.lt.s64 	%p7, %rd49, %rd53;
	@%p7 bra 	$L__BB0_3;
$L__BB0_12:
	sub.s64 	%rd39, %rd1, %rd30;
	cvta.to.global.u64 	%rd40, %rd28;
	shl.b64 	%rd41, %rd39, 3;
	add.s64 	%rd17, %rd40, %rd41;
	st.global.u64 	[%rd17], %rd52;
	cvta.to.global.u64 	%rd42, %rd29;
	add.s64 	%rd18, %rd42, %rd41;
	st.global.u64 	[%rd18], %rd1;
	ld.global.u64 	%rd19, [%rd17];
	cvt.u32.u64 	%r26, %rd19;
	setp.eq.s32 	%p8, %r26, 0;
	@%p8 bra 	$L__BB0_15;
	mov.u32 	%r27, %r28;
$L__BB0_14:
	mov.u32 	%r28, %r26;
	rem.s32 	%r26, %r27, %r28;
	setp.ne.s32 	%p9, %r26, 0;
	mov.u32 	%r27, %r28;
	@%p9 bra 	$L__BB0_14;
$L__BB0_15:
	cvt.s64.s32 	%rd20, %r28;
	or.b64  	%rd43, %rd19, %rd20;
	and.b64  	%rd44, %rd43, -4294967296;
	setp.ne.s64 	%p10, %rd44, 0;
	@%p10 bra 	$L__BB0_17;
	cvt.u32.u64 	%r20, %rd20;
	cvt.u32.u64 	%r21, %rd19;
	div.u32 	%r22, %r21, %r20;
	cvt.u64.u32 	%rd55, %r22;
	bra.uni 	$L__BB0_18;
$L__BB0_17:
	div.s64 	%rd55, %rd19, %rd20;
$L__BB0_18:
	st.global.u64 	[%rd17], %rd55;
	ld.global.u64 	%rd24, [%rd18];
	or.b64  	%rd45, %rd24, %rd20;
	and.b64  	%rd46, %rd45, -4294967296;
	setp.ne.s64 	%p11, %rd46, 0;
	@%p11 bra 	$L__BB0_20;
	cvt.u32.u64 	%r23, %rd20;
	cvt.u32.u64 	%r24, %rd24;
	div.u32 	%r25, %r24, %r23;
	cvt.u64.u32 	%rd56, %r25;
	bra.uni 	$L__BB0_21;
$L__BB0_20:
	div.s64 	%rd56, %rd24, %rd20;
$L__BB0_21:
	st.global.u64 	[%rd18], %rd56;
$L__BB0_22:
	ret;

}
	// .globl	_Z3sumPlS_S_ii
.visible .entry _Z3sumPlS_S_ii(
	.param .u64 .ptr .align 1 _Z3sumPlS_S_ii_param_0,
	.param .u64 .ptr .align 1 _Z3sumPlS_S_ii_param_1,
	.param .u64 .ptr .align 1 _Z3sumPlS_S_ii_param_2,
	.param .u32 _Z3sumPlS_S_ii_param_3,
	.param .u32 _Z3sumPlS_S_ii_param_4
)
{
	.reg .pred 	%p<16>;
	.reg .b32 	%r<36>;
	.reg .b64 	%rd<55>;

	ld.param.u64 	%rd19, [_Z3sumPlS_S_ii_param_0];
	ld.param.u64 	%rd20, [_Z3sumPlS_S_ii_param_1];
	ld.param.u64 	%rd18, [_Z3sumPlS_S_ii_param_2];
	ld.param.u32 	%r19, [_Z3sumPlS_S_ii_param_3];
	ld.param.u32 	%r18, [_Z3sumPlS_S_ii_param_4];
	cvta.to.global.u64 	%rd1, %rd20;
	cvta.to.global.u64 	%rd2, %rd19;
	mov.u32 	%r20, %ctaid.x;
	mov.u32 	%r21, %ntid.x;
	mul.lo.s32 	%r1, %r20, %r21;
	mov.u32 	%r2, %tid.x;
	add.s32 	%r22, %r1, %r2;
	add.s32 	%r23, %r22, %r18;
	add.s32 	%r33, %r23, 1;
	max.s32 	%r24, %r23, %r33;
	setp.ge.s32 	%p1, %r24, %r19;
	@%p1 bra 	$L__BB1_23;
	cvta.to.global.u64 	%rd21, %rd18;
	mul.wide.s32 	%rd22, %r23, 8;
	add.s64 	%rd3, %rd2, %rd22;
	add.s64 	%rd4, %rd1, %rd22;
	add.s64 	%rd5, %rd21, %rd22;
	not.b32 	%r25, %r1;
	add.s32 	%r26, %r19, %r25;
	add.s32 	%r27, %r2, %r18;
	sub.s32 	%r28, %r26, %r27;
	and.b32  	%r5, %r28, 3;
	setp.eq.s32 	%p2, %r5, 0;
	@%p2 bra 	$L__BB1_8;
	neg.s32 	%r31, %r5;
	mov.u32 	%r32, %r23;
$L__BB1_3:
	.pragma "nounroll";
	mul.wide.s32 	%rd23, %r33, 8;
	add.s64 	%rd6, %rd1, %rd23;
	add.s64 	%rd24, %rd2, %rd23;
	ld.global.u64 	%rd25, [%rd3];
	ld.global.u64 	%rd26, [%rd24];
	setp.ne.s64 	%p3, %rd25, %rd26;
	@%p3 bra 	$L__BB1_6;
	ld.global.u64 	%rd27, [%rd4];
	ld.global.u64 	%rd28, [%rd6];
	setp.ne.s64 	%p4, %rd27, %rd28;
	@%p4 bra 	$L__BB1_6;
	ld.global.u64 	%rd29, [%rd5];
	add.s64 	%rd30, %rd29, 1;
	st.global.u64 	[%rd5], %rd30;
$L__BB1_6:
	add.s32 	%r33, %r33, 1;
	add.s32 	%r32, %r32, 1;
	add.s32 	%r31, %r31, 1;
	setp.ne.s32 	%p5, %r31, 0;
	@%p5 bra 	$L__BB1_3;
	add.s32 	%r33, %r32, 1;
$L__BB1_8:
	sub.s32 	%r29, %r19, %r23;
	add.s32 	%r30, %r29, -2;
	setp.lt.u32 	%p6, %r30, 3;
	@%p6 bra 	$L__BB1_23;
	add.s64 	%rd7, %rd2, 16;
	add.s64 	%rd8, %rd1, 16;
$L__BB1_10:
	mul.wide.s32 	%rd31, %r33, 8;
	add.s64 	%rd9, %rd7, %rd31;
	add.s64 	%rd10, %rd8, %rd31;
	ld.global.u64 	%rd53, [%rd3];
	ld.global.u64 	%rd32, [%rd9+-16];
	setp.ne.s64 	%p7, %rd53, %rd32;
	@%p7 bra 	$L__BB1_13;
	ld.global.u64 	%rd33, [%rd4];
	ld.global.u64 	%rd34, [%rd10+-16];
	setp.ne.s64 	%p8, %rd33, %rd34;
	@%p8 bra 	$L__BB1_13;
	ld.global.u64 	%rd35, [%rd5];
	add.s64 	%rd36, %rd35, 1;
	st.global.u64 	[%rd5], %rd36;
	ld.global.u64 	%rd53, [%rd3];
$L__BB1_13:
	ld.global.u64 	%rd37, [%rd9+-8];
	setp.ne.s64 	%p9, %rd53, %rd37;
	@%p9 bra 	$L__BB1_16;
	ld.global.u64 	%rd38, [%rd4];
	ld.global.u64 	%rd39, [%rd10+-8];
	setp.ne.s64 	%p10, %rd38, %rd39;
	@%p10 bra 	$L__BB1_16;
	ld.global.u64 	%rd40, [%rd5];
	add.s64 	%rd41, %rd40, 1;
	st.global.u64 	[%rd5], %rd41;
	ld.global.u64 	%rd53, [%rd3];
$L__BB1_16:
	ld.global.u64 	%rd42, [%rd9];
	setp.ne.s64 	%p11, %rd53, %rd42;
	@%p11 bra 	$L__BB1_19;
	ld.global.u64 	%rd43, [%rd4];
	ld.global.u64 	%rd44, [%rd10];
	setp.ne.s64 	%p12, %rd43, %rd44;
	@%p12 bra 	$L__BB1_19;
	ld.global.u64 	%rd45, [%rd5];
	add.s64 	%rd46, %rd45, 1;
	st.global.u64 	[%rd5], %rd46;
	ld.global.u64 	%rd53, [%rd3];
$L__BB1_19:
	ld.global.u64 	%rd47, [%rd9+8];
	setp.ne.s64 	%p13, %rd53, %rd47;
	@%p13 bra 	$L__BB1_22;
	ld.global.u64 	%rd48, [%rd4];
	ld.global.u64 	%rd49, [%rd10+8];
	setp.ne.s64 	%p14, %rd48, %rd49;
	@%p14 bra 	$L__BB1_22;
	ld.global.u64 	%rd50, [%rd5];
	add.s64 	%rd51, %rd50, 1;
	st.global.u64 	[%rd5], %rd51;
$L__BB1_22:
	add.s32 	%r33, %r33, 4;
	setp.lt.s32 	%p15, %r33, %r19;
	@%p15 bra 	$L__BB1_10;
$L__BB1_23:
	ret;

}


// ===== COMPILED SASS (sm_100) =====

	.target	sm_100

	.elftype	@"ET_EXEC"


//--------------------- .note.nv.tkinfo           --------------------------
	.section	.note.nv.tkinfo,"",@"SHT_NOTE"
	.sectionflags	@"SHF_NOTE_NV_TKINFO"
	.tkinfo
        /*0018*/ 	.word	0x00000002
        /*0030*/ 	.string	""
        /*0030*/ 	.string	"ptxas"
        /*0030*/ 	.string	"Cuda compilation tools, release 13.0, V13.0.88"
        /*0030*/ 	.string	"Build cuda_13.0.r13.0/compiler.36424714_0"
        /*0030*/ 	.string	"-arch sm_100 -m 64 "



//--------------------- .note.nv.cuinfo           --------------------------
	.section	.note.nv.cuinfo,"",@"SHT_NOTE"
	.sectionflags	@"SHF_NOTE_NV_CUINFO"
        /*0018*/ 	.short	0x0002
        /*001a*/ 	.short	0x0064
        /*001c*/ 	.short	0x0082
	.zero		2


//--------------------- .nv.info                  --------------------------
	.section	.nv.info,"",@"SHT_CUDA_INFO"
	.align	4


	//----- nvinfo : EIATTR_REGCOUNT
	.align		4
        /*0000*/ 	.byte	0x04, 0x2f
        /*0002*/ 	.short	(.L_1 - .L_0)
	.align		4
.L_0:
        /*0004*/ 	.word	index@(_Z6numDemPlS_llii)
        /*0008*/ 	.word	0x00000018


	//----- nvinfo : EIATTR_FRAME_SIZE
	.align		4
.L_1:
        /*000c*/ 	.byte	0x04, 0x11
        /*000e*/ 	.short	(.L_3 - .L_2)
	.align		4
.L_2:
        /*0010*/ 	.word	index@($__internal_2_$__cuda_sm20_rem_u64)
        /*0014*/ 	.word	0x00000000


	//----- nvinfo : EIATTR_FRAME_SIZE
	.align		4
.L_3:
        /*0018*/ 	.byte	0x04, 0x11
        /*001a*/ 	.short	(.L_5 - .L_4)
	.align		4
.L_4:
        /*001c*/ 	.word	index@($__internal_1_$__cuda_sm20_div_u64)
        /*0020*/ 	.word	0x00000000


	//----- nvinfo : EIATTR_FRAME_SIZE
	.align		4
.L_5:
        /*0024*/ 	.byte	0x04, 0x11
        /*0026*/ 	.short	(.L_7 - .L_6)
	.align		4
.L_6:
        /*0028*/ 	.word	index@($__internal_0_$__cuda_sm20_div_s64)
        /*002c*/ 	.word	0x00000000


	//----- nvinfo : EIATTR_FRAME_SIZE
	.align		4
.L_7:
        /*0030*/ 	.byte	0x04, 0x11
        /*0032*/ 	.short	(.L_9 - .L_8)
	.align		4
.L_8:
        /*0034*/ 	.word	index@(_Z6numDemPlS_llii)
        /*0038*/ 	.word	0x00000000


	//----- nvinfo : EIATTR_REGCOUNT
	.align		4
.L_9:
        /*003c*/ 	.byte	0x04, 0x2f
        /*003e*/ 	.short	(.L_11 - .L_10)
	.align		4
.L_10:
        /*0040*/ 	.word	index@(_Z3sumPlS_S_ii)
        /*0044*/ 	.word	0x00000016


	//----- nvinfo : EIATTR_FRAME_SIZE
	.align		4
.L_11:
        /*0048*/ 	.byte	0x04, 0x11
        /*004a*/ 	.short	(.L_13 - .L_12)
	.align		4
.L_12:
        /*004c*/ 	.word	index@(_Z3sumPlS_S_ii)
        /*0050*/ 	.word	0x00000000


	//----- nvinfo : EIATTR_MIN_STACK_SIZE
	.align		4
.L_13:
        /*0054*/ 	.byte	0x04, 0x12
        /*0056*/ 	.short	(.L_15 - .L_14)
	.align		4
.L_14:
        /*0058*/ 	.word	index@(_Z3sumPlS_S_ii)
        /*005c*/ 	.word	0x00000000


	//----- nvinfo : EIATTR_MIN_STACK_SIZE
	.align		4
.L_15:
        /*0060*/ 	.byte	0x04, 0x12
        /*0062*/ 	.short	(.L_17 - .L_16)
	.align		4
.L_16:
        /*0064*/ 	.word	index@(_Z6numDemPlS_llii)
        /*0068*/ 	.word	0x00000000
.L_17:


//--------------------- .nv.compat                --------------------------
	.section	.nv.compat,"",@"SHT_CUDA_COMPAT_INFO"
	.align	4
        /*0000*/ 	.byte	0x02, 0x09, 0x00, 0x00, 0x02, 0x02, 0x01, 0x00, 0x02, 0x05, 0x05, 0x00, 0x03, 0x07, 0x01, 0x01
        /*0010*/ 	.byte	0x02, 0x03, 0x00, 0x00, 0x02, 0x06, 0x01, 0x00, 0x04, 0x0b, 0x08, 0x00, 0x09, 0x00, 0x00, 0x00
        /*0020*/ 	.byte	0x00, 0x00, 0x00, 0x00


//--------------------- .nv.info._Z3sumPlS_S_ii   --------------------------
	.section	.nv.info._Z3sumPlS_S_ii,"",@"SHT_CUDA_INFO"
	.sectionflags	@""
	.align	4


	//----- nvinfo : EIATTR_CUDA_API_VERSION
	.align		4
        /*0000*/ 	.byte	0x04, 0x37
        /*0002*/ 	.short	(.L_19 - .L_18)
.L_18:
        /*0004*/ 	.word	0x00000082


	//----- nvinfo : EIATTR_KPARAM_INFO
	.align		4
.L_19:
        /*0008*/ 	.byte	0x04, 0x17
        /*000a*/ 	.short	(.L_21 - .L_20)
.L_20:
        /*000c*/ 	.word	0x00000000
        /*0010*/ 	.short	0x0004
        /*0012*/ 	.short	0x001c
        /*0014*/ 	.byte	0x00, 0xf0, 0x11, 0x00


	//----- nvinfo : EIATTR_KPARAM_INFO
	.align		4
.L_21:
        /*0018*/ 	.byte	0x04, 0x17
        /*001a*/ 	.short	(.L_23 - .L_22)
.L_22:
        /*001c*/ 	.word	0x00000000
        /*0020*/ 	.short	0x0003
        /*0022*/ 	.short	0x0018
        /*0024*/ 	.byte	0x00, 0xf0, 0x11, 0x00


	//----- nvinfo : EIATTR_KPARAM_INFO
	.align		4
.L_23:
        /*0028*/ 	.byte	0x04, 0x17
        /*002a*/ 	.short	(.L_25 - .L_24)
.L_24:
        /*002c*/ 	.word	0x00000000
        /*0030*/ 	.short	0x0002
        /*0032*/ 	.short	0x0010
        /*0034*/ 	.byte	0x00, 0xf5, 0x21, 0x00


	//----- nvinfo : EIATTR_KPARAM_INFO
	.align		4
.L_25:
        /*0038*/ 	.byte	0x04, 0x17
        /*003a*/ 	.short	(.L_27 - .L_26)
.L_26:
        /*003c*/ 	.word	0x00000000
        /*0040*/ 	.short	0x0001
        /*0042*/ 	.short	0x0008
        /*0044*/ 	.byte	0x00, 0xf5, 0x21, 0x00


	//----- nvinfo : EIATTR_KPARAM_INFO
	.align		4
.L_27:
        /*0048*/ 	.byte	0x04, 0x17
        /*004a*/ 	.short	(.L_29 - .L_28)
.L_28:
        /*004c*/ 	.word	0x00000000
        /*0050*/ 	.short	0x0000
        /*0052*/ 	.short	0x0000
        /*0054*/ 	.byte	0x00, 0xf5, 0x21, 0x00


	//----- nvinfo : EIATTR_SPARSE_MMA_MASK
	.align		4
.L_29:
        /*0058*/ 	.byte	0x03, 0x50
        /*005a*/ 	.short	0x0000


	//----- nvinfo : EIATTR_MAXREG_COUNT
	.align		4
        /*005c*/ 	.byte	0x03, 0x1b
        /*005e*/ 	.short	0x00ff


	//----- nvinfo : EIATTR_MERCURY_ISA_VERSION
	.align		4
        /*0060*/ 	.byte	0x03, 0x5f
        /*0062*/ 	.short	0x0101


	//----- nvinfo : EIATTR_VRC_CTA_INIT_COUNT
	.align		4
        /*0064*/ 	.byte	0x02, 0x4a
	.zero		1
	.zero		1


	//----- nvinfo : EIATTR_EXIT_INSTR_OFFSETS
	.align		4
        /*0068*/ 	.byte	0x04, 0x1c
        /*006a*/ 	.short	(.L_31 - .L_30)


	//   ....[0]....
.L_30:
        /*006c*/ 	.word	0x000000a0


	//   ....[1]....
        /*0070*/ 	.word	0x000003a0


	//   ....[2]....
        /*0074*/ 	.word	0x00000870


	//----- nvinfo : EIATTR_CRS_STACK_SIZE
	.align		4
.L_31:
        /*0078*/ 	.byte	0x04, 0x1e
        /*007a*/ 	.short	(.L_33 - .L_32)
.L_32:
        /*007c*/ 	.word	0x00000000


	//----- nvinfo : EIATTR_CBANK_PARAM_SIZE
	.align		4
.L_33:
        /*0080*/ 	.byte	0x03, 0x19
        /*0082*/ 	.short	0x0020


	//----- nvinfo : EIATTR_PARAM_CBANK
	.align		4
        /*0084*/ 	.byte	0x04, 0x0a
        /*0086*/ 	.short	(.L_35 - .L_34)
	.align		4
.L_34:
        /*0088*/ 	.word	index@(.nv.constant0._Z3sumPlS_S_ii)
        /*008c*/ 	.short	0x0380
        /*008e*/ 	.short	0x0020


	//----- nvinfo : EIATTR_SW_WAR
	.align		4
.L_35:
        /*0090*/ 	.byte	0x04, 0x36
        /*0092*/ 	.short	(.L_37 - .L_36)
.L_36:
        /*0094*/ 	.word	0x00000008
.L_37:


//--------------------- .nv.info._Z6numDemPlS_llii --------------------------
	.section	.nv.info._Z6numDemPlS_llii,"",@"SHT_CUDA_INFO"
	.sectionflags	@""
	.align	4


	//----- nvinfo : EIATTR_CUDA_API_VERSION
	.align		4
        /*0000*/ 	.byte	0x04, 0x37
        /*0002*/ 	.short	(.L_39 - .L_38)
.L_38:
        /*0004*/ 	.word	0x00000082


	//----- nvinfo : EIATTR_KPARAM_INFO
	.align		4
.L_39:
        /*0008*/ 	.byte	0x04, 0x17
        /*000a*/ 	.short	(.L_41 - .L_40)
.L_40:
        /*000c*/ 	.word	0x00000000
        /*0010*/ 	.short	0x0005
        /*0012*/ 	.short	0x0024
        /*0014*/ 	.byte	0x00, 0xf0, 0x11, 0x00


	//----- nvinfo : EIATTR_KPARAM_INFO
	.align		4
.L_41:
        /*0018*/ 	.byte	0x04, 0x17
        /*001a*/ 	.short	(.L_43 - .L_42)
.L_42:
        /*001c*/ 	.word	0x00000000
        /*0020*/ 	.short	0x0004
        /*0022*/ 	.short	0x0020
        /*0024*/ 	.byte	0x00, 0xf0, 0x11, 0x00


	//----- nvinfo : EIATTR_KPARAM_INFO
	.align		4
.L_43:
        /*0028*/ 	.byte	0x04, 0x17
        /*002a*/ 	.short	(.L_45 - .L_44)
.L_44:
        /*002c*/ 	.word	0x00000000
        /*0030*/ 	.short	0x0003
        /*0032*/ 	.short	0x0018
        /*0034*/ 	.byte	0x00, 0xf0, 0x21, 0x00


	//----- nvinfo : EIATTR_KPARAM_INFO
	.align		4
.L_45:
        /*0038*/ 	.byte	0x04, 0x17
        /*003a*/ 	.short	(.L_47 - .L_46)
.L_46:
        /*003c*/ 	.word	0x00000000
        /*0040*/ 	.short	0x0002
        /*0042*/ 	.short	0x0010
        /*0044*/ 	.byte	0x00, 0xf0, 0x21, 0x00


	//----- nvinfo : EIATTR_KPARAM_INFO
	.align		4
.L_47:
        /*0048*/ 	.byte	0x04, 0x17
        /*004a*/ 	.short	(.L_49 - .L_48)
.L_48:
        /*004c*/ 	.word	0x00000000
        /*0050*/ 	.short	0x0001
        /*0052*/ 	.short	0x0008
        /*0054*/ 	.byte	0x00, 0xf5, 0x21, 0x00


	//----- nvinfo : EIATTR_KPARAM_INFO
	.align		4
.L_49:
        /*0058*/ 	.byte	0x04, 0x17
        /*005a*/ 	.short	(.L_51 - .L_50)
.L_50:
        /*005c*/ 	.word	0x00000000
        /*0060*/ 	.short	0x0000
        /*0062*/ 	.short	0x0000
        /*0064*/ 	.byte	0x00, 0xf5, 0x21, 0x00


	//----- nvinfo : EIATTR_SPARSE_MMA_MASK
	.align		4
.L_51:
        /*0068*/ 	.byte	0x03, 0x50
        /*006a*/ 	.short	0x0000


	//----- nvinfo : EIATTR_MAXREG_COUNT
	.align		4
        /*006c*/ 	.byte	0x03, 0x1b
        /*006e*/ 	.short	0x00ff


	//----- nvinfo : EIATTR_MERCURY_ISA_VERSION
	.align		4
        /*0070*/ 	.byte	0x03, 0x5f
        /*0072*/ 	.short	0x0101


	//----- nvinfo : EIATTR_VRC_CTA_INIT_COUNT
	.align		4
        /*0074*/ 	.byte	0x02, 0x4a
	.zero		1
	.zero		1


	//----- nvinfo : EIATTR_EXIT_INSTR_OFFSETS
	.align		4
        /*0078*/ 	.byte	0x04, 0x1c
        /*007a*/ 	.short	(.L_53 - .L_52)


	//   ....[0]....
.L_52:
        /*007c*/ 	.word	0x00000080


	//   ....[1]....
        /*0080*/ 	.word	0x00000cc0


	//----- nvinfo : EIATTR_CRS_STACK_SIZE
	.align		4
.L_53:
        /*0084*/ 	.byte	0x04, 0x1e
        /*0086*/ 	.short	(.L_55 - .L_54)
.L_54:
        /*0088*/ 	.word	0x00000000


	//----- nvinfo : EIATTR_CBANK_PARAM_SIZE
	.align		4
.L_55:
        /*008c*/ 	.byte	0x03, 0x19
        /*008e*/ 	.short	0x0028


	//----- nvinfo : EIATTR_PARAM_CBANK
	.align		4
        /*0090*/ 	.byte	0x04, 0x0a
        /*0092*/ 	.short	(.L_57 - .L_56)
	.align		4
.L_56:
        /*0094*/ 	.word	index@(.nv.constant0._Z6numDemPlS_llii)
        /*0098*/ 	.short	0x0380
        /*009a*/ 	.short	0x0028


	//----- nvinfo : EIATTR_SW_WAR
	.align		4
.L_57:
        /*009c*/ 	.byte	0x04, 0x36
        /*009e*/ 	.short	(.L_59 - .L_58)
.L_58:
        /*00a0*/ 	.word	0x00000008
.L_59:


//--------------------- .nv.callgraph             --------------------------
	.section	.nv.callgraph,"",@"SHT_CUDA_CALLGRAPH"
	.align	4
	.sectionentsize	8
	.align		4
        /*0000*/ 	.word	0x00000000
	.align		4
        /*0004*/ 	.word	0xffffffff
	.align		4
        /*0008*/ 	.word	0x00000000
	.align		4
        /*000c*/ 	.word	0xfffffffe
	.align		4
        /*0010*/ 	.word	0x00000000
	.align		4
        /*0014*/ 	.word	0xfffffffd
	.align		4
        /*0018*/ 	.word	0x00000000
	.align		4
        /*001c*/ 	.word	0xfffffffc


//--------------------- .text._Z3sumPlS_S_ii      --------------------------
	.section	.text._Z3sumPlS_S_ii,"ax",@progbits
	.align	128
        .global         _Z3sumPlS_S_ii
        .type           _Z3sumPlS_S_ii,@function
        .size           _Z3sumPlS_S_ii,(.L_x_40 - _Z3sumPlS_S_ii)
        .other          _Z3sumPlS_S_ii,@"STO_CUDA_ENTRY STV_DEFAULT"
_Z3sumPlS_S_ii:
.text._Z3sumPlS_S_ii:
[----:B------:R-:W-:Y:S01]  /*0000*/  LDC R1, c[0x0][0x37c] ;  /* 0x0000df00ff017b82 */ /* 0x000fe20000000800 */
[----:B------:R-:W0:Y:S07]  /*0010*/  S2R R8, SR_TID.X ;  /* 0x0000000000087919 */ /* 0x000e2e0000002100 */
[----:B------:R-:W1:Y:S01]  /*0020*/  S2UR UR4, SR_CTAID.X ;  /* 0x00000000000479c3 */ /* 0x000e620000002500 */
[----:B------:R-:W1:Y:S07]  /*0030*/  LDCU UR5, c[0x0][0x360] ;  /* 0x00006c00ff0577ac */ /* 0x000e6e0008000800 */
[----:B------:R-:W0:Y:S01]  /*0040*/  LDC.64 R10, c[0x0][0x398] ;  /* 0x0000e600ff0a7b82 */ /* 0x000e220000000a00 */
[----:B-1----:R-:W-:-:S06]  /*0050*/  UIMAD UR4, UR4, UR5, URZ ;  /* 0x00000005040472a4 */ /* 0x002fcc000f8e02ff */
[----:B0-----:R-:W-:-:S05]  /*0060*/  IADD3 R12, PT, PT, R11, UR4, R8 ;  /* 0x000000040b0c7c10 */ /* 0x001fca000fffe008 */
[----:B------:R-:W-:-:S05]  /*0070*/  VIADD R0, R12, 0x1 ;  /* 0x000000010c007836 */ /* 0x000fca0000000000 */
[----:B------:R-:W-:-:S04]  /*0080*/  VIMNMX R3, PT, PT, R12, R0, !PT ;  /* 0x000000000c037248 */ /* 0x000fc80007fe0100 */
[----:B------:R-:W-:-:S13]  /*0090*/  ISETP.GE.AND P0, PT, R3, R10, PT ;  /* 0x0000000a0300720c */ /* 0x000fda0003f06270 */
[----:B------:R-:W-:Y:S05]  /*00a0*/  @P0 EXIT ;  /* 0x000000000000094d */ /* 0x000fea0003800000 */
[----:B------:R-:W-:Y:S01]  /*00b0*/  ULOP3.LUT UR4, URZ, UR4, URZ, 0x33, !UPT ;  /* 0x00000004ff047292 */ /* 0x000fe2000f8e33ff */
[----:B------:R-:W0:Y:S01]  /*00c0*/  LDC.64 R2, c[0x0][0x380] ;  /* 0x0000e000ff027b82 */ /* 0x000e220000000a00 */
[----:B------:R-:W-:Y:S01]  /*00d0*/  IMAD.IADD R9, R8, 0x1, R11 ;  /* 0x0000000108097824 */ /* 0x000fe200078e020b */
[----:B------:R-:W1:Y:S01]  /*00e0*/  LDCU.64 UR12, c[0x0][0x358] ;  /* 0x00006b00ff0c77ac */ /* 0x000e620008000a00 */
[----:B------:R-:W-:Y:S03]  /*00f0*/  BSSY.RECONVERGENT B0, `(.L_x_0) ;  /* 0x0000027000007945 */ /* 0x000fe60003800200 */
[----:B------:R-:W-:Y:S02]  /*0100*/  IADD3 R9, PT, PT, -R9, UR4, R10 ;  /* 0x0000000409097c10 */ /* 0x000fe4000fffe10a */
[----:B------:R-:W2:Y:S02]  /*0110*/  LDC.64 R4, c[0x0][0x388] ;  /* 0x0000e200ff047b82 */ /* 0x000ea40000000a00 */
[----:B------:R-:W-:-:S06]  /*0120*/  LOP3.LUT P0, R13, R9, 0x3, RZ, 0xc0, !PT ;  /* 0x00000003090d7812 */ /* 0x000fcc000780c0ff */
[----:B------:R-:W3:Y:S01]  /*0130*/  LDC.64 R6, c[0x0][0x390] ;  /* 0x0000e400ff067b82 */ /* 0x000ee20000000a00 */
[----:B0-----:R-:W-:-:S04]  /*0140*/  IMAD.WIDE R2, R12, 0x8, R2 ;  /* 0x000000080c027825 */ /* 0x001fc800078e0202 */
[----:B--2---:R-:W-:-:S04]  /*0150*/  IMAD.WIDE R4, R12, 0x8, R4 ;  /* 0x000000080c047825 */ /* 0x004fc800078e0204 */
[----:B---3--:R-:W-:Y:S01]  /*0160*/  IMAD.WIDE R6, R12, 0x8, R6 ;  /* 0x000000080c067825 */ /* 0x008fe200078e0206 */
[----:B-1----:R-:W-:Y:S06]  /*0170*/  @!P0 BRA `(.L_x_1) ;  /* 0x0000000000788947 */ /* 0x002fec0003800000 */
[----:B------:R-:W0:Y:S01]  /*0180*/  LDC.64 R8, c[0x0][0x380] ;  /* 0x0000e000ff087b82 */ /* 0x000e220000000a00 */
[----:B------:R-:W-:Y:S01]  /*0190*/  BSSY.RECONVERGENT B1, `(.L_x_2) ;  /* 0x000001b000017945 */ /* 0x000fe20003800200 */
[----:B------:R-:W-:Y:S02]  /*01a0*/  IMAD.MOV R13, RZ, RZ, -R13 ;  /* 0x000000ffff0d7224 */ /* 0x000fe400078e0a0d */
[----:B------:R-:W-:-:S04]  /*01b0*/  IMAD.MOV.U32 R14, RZ, RZ, R12 ;  /* 0x000000ffff0e7224 */ /* 0x000fc800078e000c */
[----:B------:R-:W1:Y:S03]  /*01c0*/  LDC.64 R10, c[0x0][0x388] ;  /* 0x0000e200ff0a7b82 */ /* 0x000e660000000a00 */
.L_x_5:
[----:B0-----:R-:W-:Y:S01]  /*01d0*/  IMAD.WIDE R16, R0, 0x8, R8 ;  /* 0x0000000800107825 */ /* 0x001fe200078e0208 */
[----:B------:R-:W2:Y:S05]  /*01e0*/  LDG.E.64 R18, desc[UR12][R2.64] ;  /* 0x0000000c02127981 */ /* 0x000eaa000c1e1b00 */
[----:B------:R-:W2:Y:S01]  /*01f0*/  LDG.E.64 R16, desc[UR12][R16.64] ;  /* 0x0000000c10107981 */ /* 0x000ea2000c1e1b00 */
[----:B------:R-:W-:Y:S01]  /*0200*/  VIADD R13, R13, 0x1 ;  /* 0x000000010d0d7836 */ /* 0x000fe20000000000 */
[----:B------:R-:W-:Y:S04]  /*0210*/  BSSY.RECONVERGENT B2, `(.L_x_3) ;  /* 0x000000f000027945 */ /* 0x000fe80003800200 */
[----:B------:R-:W-:-:S02]  /*0220*/  ISETP.NE.AND P1, PT, R13, RZ, PT ;  /* 0x000000ff0d00720c */ /* 0x000fc40003f25270 */
[----:B--2---:R-:W-:-:S04]  /*0230*/  ISETP.NE.U32.AND P0, PT, R18, R16, PT ;  /* 0x000000101200720c */ /* 0x004fc80003f05070 */
[----:B------:R-:W-:-:S13]  /*0240*/  ISETP.NE.AND.EX P0, PT, R19, R17, PT, P0 ;  /* 0x000000111300720c */ /* 0x000fda0003f05300 */
[----:B------:R-:W-:Y:S05]  /*0250*/  @P0 BRA `(.L_x_4) ;  /* 0x0000000000280947 */ /* 0x000fea0003800000 */
[----:B-1----:R-:W-:Y:S01]  /*0260*/  IMAD.WIDE R18, R0, 0x8, R10 ;  /* 0x0000000800127825 */ /* 0x002fe200078e020a */
[----:B------:R-:W2:Y:S05]  /*0270*/  LDG.E.64 R16, desc[UR12][R4.64] ;  /* 0x0000000c04107981 */ /* 0x000eaa000c1e1b00 */
[----:B------:R-:W2:Y:S02]  /*0280*/  LDG.E.64 R18, desc[UR12][R18.64] ;  /* 0x0000000c12127981 */ /* 0x000ea4000c1e1b00 */
[----:B--2---:R-:W-:-:S04]  /*0290*/  ISETP.NE.U32.AND P0, PT, R16, R18, PT ;  /* 0x000000121000720c */ /* 0x004fc80003f05070 */
[----:B------:R-:W-:-:S13]  /*02a0*/  ISETP.NE.AND.EX P0, PT, R17, R19, PT, P0 ;  /* 0x000000131100720c */ /* 0x000fda0003f05300 */
[----:B------:R-:W-:Y:S05]  /*02b0*/  @P0 BRA `(.L_x_4) ;  /* 0x0000000000100947 */ /* 0x000fea0003800000 */
[----:B------:R-:W2:Y:S02]  /*02c0*/  LDG.E.64 R16, desc[UR12][R6.64] ;  /* 0x0000000c06107981 */ /* 0x000ea4000c1e1b00 */
[----:B--2---:R-:W-:-:S05]  /*02d0*/  IADD3 R16, P0, PT, R16, 0x1, RZ ;  /* 0x0000000110107810 */ /* 0x004fca0007f1e0ff */
[----:B------:R-:W-:-:S05]  /*02e0*/  IMAD.X R17, RZ, RZ, R17, P0 ;  /* 0x000000ffff117224 */ /* 0x000fca00000e0611 */
[----:B------:R0:W-:Y:S03]  /*02f0*/  STG.E.64 desc[UR12][R6.64], R16 ;  /* 0x0000001006007986 */ /* 0x0001e6000c101b0c */
.L_x_4:
[----:B------:R-:W-:Y:S05]  /*0300*/  BSYNC.RECONVERGENT B2 ;  /* 0x0000000000027941 */ /* 0x000fea0003800200 */
.L_x_3:
[----:B------:R-:W-:Y:S02]  /*0310*/  VIADD R14, R14, 0x1 ;  /* 0x000000010e0e7836 */ /* 0x000fe40000000000 */
[----:B------:R-:W-:Y:S01]  /*0320*/  VIADD R0, R0, 0x1 ;  /* 0x0000000100007836 */ /* 0x000fe20000000000 */
[----:B------:R-:W-:Y:S06]  /*0330*/  @P1 BRA `(.L_x_5) ;  /* 0xfffffffc00a41947 */ /* 0x000fec000383ffff */
[----:B------:R-:W-:Y:S05]  /*0340*/  BSYNC.RECONVERGENT B1 ;  /* 0x0000000000017941 */ /* 0x000fea0003800200 */
.L_x_2:
[----:B------:R-:W-:-:S07]  /*0350*/  VIADD R0, R14, 0x1 ;  /* 0x000000010e007836 */ /* 0x000fce0000000000 */
.L_x_1:
[----:B------:R-:W-:Y:S05]  /*0360*/  BSYNC.RECONVERGENT B0 ;  /* 0x0000000000007941 */ /* 0x000fea0003800200 */
.L_x_0:
[----:B------:R-:W2:Y:S02]  /*0370*/  LDC R9, c[0x0][0x398] ;  /* 0x0000e600ff097b82 */ /* 0x000ea40000000800 */
[----:B--2---:R-:W-:-:S04]  /*0380*/  IADD3 R12, PT, PT, -R12, -0x2, R9 ;  /* 0xfffffffe0c0c7810 */ /* 0x004fc80007ffe109 */
[----:B------:R-:W-:-:S13]  /*0390*/  ISETP.GE.U32.AND P0, PT, R12, 0x3, PT ;  /* 0x000000030c00780c */ /* 0x000fda0003f06070 */
[----:B------:R-:W-:Y:S05]  /*03a0*/  @!P0 EXIT ;  /* 0x000000000000894d */ /* 0x000fea0003800000 */
[----:B------:R-:W2:Y:S01]  /*03b0*/  LDCU.128 UR8, c[0x0][0x380] ;  /* 0x00007000ff0877ac */ /* 0x000ea20008000c00 */
[----:B------:R-:W3:Y:S01]  /*03c0*/  LDCU UR14, c[0x0][0x398] ;  /* 0x00007300ff0e77ac */ /* 0x000ee20008000800 */
[----:B--2---:R-:W-:Y:S02]  /*03d0*/  UIADD3 UR6, UP0, UPT, UR8, 0x10, URZ ;  /* 0x0000001008067890 */ /* 0x004fe4000ff1e0ff */
[----:B------:R-:W-:Y:S02]  /*03e0*/  UIADD3 UR4, UP1, UPT, UR10, 0x10, URZ ;  /* 0x000000100a047890 */ /* 0x000fe4000ff3e0ff */
[----:B------:R-:W-:Y:S02]  /*03f0*/  UIADD3.X UR7, UPT, UPT, URZ, UR9, URZ, UP0, !UPT ;  /* 0x00000009ff077290 */ /* 0x000fe400087fe4ff */
[----:B---3--:R-:W-:-:S12]  /*0400*/  UIADD3.X UR5, UPT, UPT, URZ, UR11, URZ, UP1, !UPT ;  /* 0x0000000bff057290 */ /* 0x008fd80008ffe4ff */
.L_x_14:
[----:B--2---:R-:W-:Y:S01]  /*0410*/  IMAD.U32 R8, RZ, RZ, UR6 ;  /* 0x00000006ff087e24 */ /* 0x004fe2000f8e00ff */
[----:B-1----:R-:W2:Y:S01]  /*0420*/  LDG.E.64 R10, desc[UR12][R2.64] ;  /* 0x0000000c020a7981 */ /* 0x002ea2000c1e1b00 */
[----:B------:R-:W-:Y:S02]  /*0430*/  IMAD.U32 R9, RZ, RZ, UR7 ;  /* 0x00000007ff097e24 */ /* 0x000fe4000f8e00ff */
[----:B------:R-:W-:-:S05]  /*0440*/  IMAD.WIDE R8, R0, 0x8, R8 ;  /* 0x0000000800087825 */ /* 0x000fca00078e0208 */
[----:B------:R-:W2:Y:S01]  /*0450*/  LDG.E.64 R12, desc[UR12][R8.64+-0x10] ;  /* 0xfffff00c080c7981 */ /* 0x000ea2000c1e1b00 */
[----:B------:R-:W-:Y:S01]  /*0460*/  BSSY.RECONVERGENT B0, `(.L_x_6) ;  /* 0x0000010000007945 */ /* 0x000fe20003800200 */
[----:B--2---:R-:W-:-:S04]  /*0470*/  ISETP.NE.U32.AND P0, PT, R10, R12, PT ;  /* 0x0000000c0a00720c */ /* 0x004fc80003f05070 */
[----:B------:R-:W-:Y:S01]  /*0480*/  ISETP.NE.AND.EX P0, PT, R11, R13, PT, P0 ;  /* 0x0000000d0b00720c */ /* 0x000fe20003f05300 */
[----:B------:R-:W-:Y:S02]  /*0490*/  IMAD.U32 R12, RZ, RZ, UR4 ;  /* 0x00000004ff0c7e24 */ /* 0x000fe4000f8e00ff */
[----:B------:R-:W-:Y:S02]  /*04a0*/  IMAD.U32 R13, RZ, RZ, UR5 ;  /* 0x00000005ff0d7e24 */ /* 0x000fe4000f8e00ff */
[----:B------:R-:W-:-:S08]  /*04b0*/  IMAD.WIDE R12, R0, 0x8, R12 ;  /* 0x00000008000c7825 */ /* 0x000fd000078e020c */
[----:B------:R-:W-:Y:S05]  /*04c0*/  @P0 BRA `(.L_x_7) ;  /* 0x0000000000240947 */ /* 0x000fea0003800000 */
[----:B------:R-:W2:Y:S04]  /*04d0*/  LDG.E.64 R14, desc[UR12][R4.64] ;  /* 0x0000000c040e7981 */ /* 0x000ea8000c1e1b00 */
[----:B0-----:R-:W2:Y:S02]  /*04e0*/  LDG.E.64 R16, desc[UR12][R12.64+-0x10] ;  /* 0xfffff00c0c107981 */ /* 0x001ea4000c1e1b00 */
[----:B--2---:R-:W-:-:S04]  /*04f0*/  ISETP.NE.U32.AND P0, PT, R14, R16, PT ;  /* 0x000000100e00720c */ /* 0x004fc80003f05070 */
[----:B------:R-:W-:-:S13]  /*0500*/  ISETP.NE.AND.EX P0, PT, R15, R17, PT, P0 ;  /* 0x000000110f00720c */ /* 0x000fda0003f05300 */
[----:B------:R-:W2:Y:S02]  /*0510*/  @!P0 LDG.E.64 R14, desc[UR12][R6.64] ;  /* 0x0000000c060e8981 */ /* 0x000ea4000c1e1b00 */
[----:B--2---:R-:W-:-:S05]  /*0520*/  @!P0 IADD3 R14, P1, PT, R14, 0x1, RZ ;  /* 0x000000010e0e8810 */ /* 0x004fca0007f3e0ff */
[----:B------:R-:W-:-:S05]  /*0530*/  @!P0 IMAD.X R15, RZ, RZ, R15, P1 ;  /* 0x000000ffff0f8224 */ /* 0x000fca00008e060f */
[----:B------:R1:W-:Y:S04]  /*0540*/  @!P0 STG.E.64 desc[UR12][R6.64], R14 ;  /* 0x0000000e06008986 */ /* 0x0003e8000c101b0c */
[----:B------:R1:W5:Y:S02]  /*0550*/  @!P0 LDG.E.64 R10, desc[UR12][R2.64] ;  /* 0x0000000c020a8981 */ /* 0x000364000c1e1b00 */
.L_x_7:
[----:B------:R-:W-:Y:S05]  /*0560*/  BSYNC.RECONVERGENT B0 ;  /* 0x0000000000007941 */ /* 0x000fea0003800200 */
.L_x_6:
[----:B-1----:R-:W2:Y:S01]  /*0570*/  LDG.E.64 R14, desc[UR12][R8.64+-0x8] ;  /* 0xfffff80c080e7981 */ /* 0x002ea2000c1e1b00 */
[----:B------:R-:W-:Y:S01]  /*0580*/  BSSY.RECONVERGENT B0, `(.L_x_8) ;  /* 0x000000d000007945 */ /* 0x000fe20003800200 */
[----:B--2--5:R-:W-:-:S04]  /*0590*/  ISETP.NE.U32.AND P0, PT, R10, R14, PT ;  /* 0x0000000e0a00720c */ /* 0x024fc80003f05070 */
[----:B------:R-:W-:-:S13]  /*05a0*/  ISETP.NE.AND.EX P0, PT, R11, R15, PT, P0 ;  /* 0x0000000f0b00720c */ /* 0x000fda0003f05300 */
        /* <DEDUP_REMOVED lines=10> */
.L_x_9:
[----:B------:R-:W-:Y:S05]  /*0650*/  BSYNC.RECONVERGENT B0 ;  /* 0x0000000000007941 */ /* 0x000fea0003800200 */
.L_x_8:
        /* <DEDUP_REMOVED lines=14> */
.L_x_11:
[----:B------:R-:W-:Y:S05]  /*0740*/  BSYNC.RECONVERGENT B0 ;  /* 0x0000000000007941 */ /* 0x000fea0003800200 */
.L_x_10:
[----:B------:R-:W2:Y:S01]  /*0750*/  LDG.E.64 R8, desc[UR12][R8.64+0x8] ;  /* 0x0000080c08087981 */ /* 0x000ea2000c1e1b00 */
[----:B------:R-:W-:Y:S01]  /*0760*/  VIADD R0, R0, 0x4 ;  /* 0x0000000400007836 */ /* 0x000fe20000000000 */
[----:B------:R-:W-:Y:S04]  /*0770*/  BSSY.RECONVERGENT B0, `(.L_x_12) ;  /* 0x000000e000007945 */ /* 0x000fe80003800200 */
[----:B------:R-:W-:Y:S02]  /*0780*/  ISETP.GE.AND P1, PT, R0, UR14, PT ;  /* 0x0000000e00007c0c */ /* 0x000fe4000bf26270 */
[----:B--2--5:R-:W-:-:S04]  /*0790*/  ISETP.NE.U32.AND P0, PT, R10, R8, PT ;  /* 0x000000080a00720c */ /* 0x024fc80003f05070 */
[----:B------:R-:W-:-:S13]  /*07a0*/  ISETP.NE.AND.EX P0, PT, R11, R9, PT, P0 ;  /* 0x000000090b00720c */ /* 0x000fda0003f05300 */
[----:B------:R-:W-:Y:S05]  /*07b0*/  @P0 BRA `(.L_x_13) ;  /* 0x0000000000240947 */ /* 0x000fea0003800000 */
[----:B------:R-:W2:Y:S04]  /*07c0*/  LDG.E.64 R12, desc[UR12][R12.64+0x8] ;  /* 0x0000080c0c0c7981 */ /* 0x000ea8000c1e1b00 */
        /* <DEDUP_REMOVED lines=8> */
.L_x_13:
[----:B------:R-:W-:Y:S05]  /*0850*/  BSYNC.RECONVERGENT B0 ;  /* 0x0000000000007941 */ /* 0x000fea0003800200 */
.L_x_12:
[----:B------:R-:W-:Y:S05]  /*0860*/  @!P1 BRA `(.L_x_14) ;  /* 0xfffffff800e89947 */ /* 0x000fea000383ffff */
[----:B------:R-:W-:Y:S05]  /*0870*/  EXIT ;  /* 0x000000000000794d */ /* 0x000fea0003800000 */
.L_x_15:
[----:B------:R-:W-:-:S00]  /*0880*/  BRA `(.L_x_15) ;  /* 0xfffffffc00fc7947 */ /* 0x000fc0000383ffff */
[----:B------:R-:W-:-:S00]  /*0890*/  NOP ;  /* 0x0000000000007918 */ /* 0x000fc00000000000 */
        /* <DEDUP_REMOVED lines=14> */
.L_x_40:


//--------------------- .text._Z6numDemPlS_llii   --------------------------
	.section	.text._Z6numDemPlS_llii,"ax",@progbits
	.align	128
        .global         _Z6numDemPlS_llii
        .type           _Z6numDemPlS_llii,@function
        .size           _Z6numDemPlS_llii,(.L_x_39 - _Z6numDemPlS_llii)
        .other          _Z6numDemPlS_llii,@"STO_CUDA_ENTRY STV_DEFAULT"
_Z6numDemPlS_llii:
.text._Z6numDemPlS_llii:
[----:B------:R-:W-:Y:S01]  /*0000*/  LDC R1, c[0x0][0x37c] ;  /* 0x0000df00ff017b82 */ /* 0x000fe20000000800 */
[----:B------:R-:W0:Y:S07]  /*0010*/  S2R R3, SR_TID.X ;  /* 0x0000000000037919 */ /* 0x000e2e0000002100 */
[----:B------:R-:W0:Y:S01]  /*0020*/  S2UR UR4, SR_CTAID.X ;  /* 0x00000000000479c3 */ /* 0x000e220000002500 */
[----:B------:R-:W1:Y:S07]  /*0030*/  LDCU.64 UR6, c[0x0][0x3a0] ;  /* 0x00007400ff0677ac */ /* 0x000e6e0008000a00 */
[----:B------:R-:W0:Y:S02]  /*0040*/  LDC R0, c[0x0][0x360] ;  /* 0x0000d800ff007b82 */ /* 0x000e240000000800 */
[----:B0-----:R-:W-:-:S04]  /*0050*/  IMAD R0, R0, UR4, R3 ;  /* 0x0000000400007c24 */ /* 0x001fc8000f8e0203 */
[----:B-1----:R-:W-:-:S05]  /*0060*/  VIADD R2, R0, UR7 ;  /* 0x0000000700027c36 */ /* 0x002fca0008000000 */
[----:B------:R-:W-:-:S13]  /*0070*/  ISETP.GE.AND P0, PT, R2, UR6, PT ;  /* 0x0000000602007c0c */ /* 0x000fda000bf06270 */
[----:B------:R-:W-:Y:S05]  /*0080*/  @P0 EXIT ;  /* 0x000000000000094d */ /* 0x000fea0003800000 */
[C---:B------:R-:W-:Y:S01]  /*0090*/  ISETP.GE.AND P0, PT, R2.reuse, 0x3, PT ;  /* 0x000000030200780c */ /* 0x040fe20003f06270 */
[----:B------:R-:W-:Y:S01]  /*00a0*/  VIADD R0, R2, 0x1 ;  /* 0x0000000102007836 */ /* 0x000fe20000000000 */
[----:B------:R-:W0:Y:S01]  /*00b0*/  LDCU.64 UR4, c[0x0][0x358] ;  /* 0x00006b00ff0477ac */ /* 0x000e220008000a00 */
[----:B------:R-:W-:Y:S01]  /*00c0*/  BSSY.RECONVERGENT B0, `(.L_x_16) ;  /* 0x0000051000007945 */ /* 0x000fe20003800200 */
[----:B------:R-:W-:Y:S02]  /*00d0*/  SHF.R.S32.HI R3, RZ, 0x1f, R2 ;  /* 0x0000001fff037819 */ /* 0x000fe40000011402 */
[----:B------:R-:W-:-:S07]  /*00e0*/  SHF.R.S32.HI R9, RZ, 0x1f, R0 ;  /* 0x0000001fff097819 */ /* 0x000fce0000011400 */
[----:B------:R-:W-:Y:S05]  /*00f0*/  @!P0 BRA `(.L_x_17) ;  /* 0x0000000400348947 */ /* 0x000fea0003800000 */
[----:B------:R-:W-:Y:S02]  /*0100*/  HFMA2 R8, -RZ, RZ, 0, 0 ;  /* 0x00000000ff087431 */ /* 0x000fe400000001ff */
[----:B------:R-:W-:Y:S02]  /*0110*/  IMAD.MOV.U32 R11, RZ, RZ, 0x2 ;  /* 0x00000002ff0b7424 */ /* 0x000fe400078e00ff */
[----:B------:R-:W-:Y:S02]  /*0120*/  IMAD.MOV.U32 R10, RZ, RZ, R2 ;  /* 0x000000ffff0a7224 */ /* 0x000fe400078e0002 */
[----:B------:R-:W-:-:S07]  /*0130*/  IMAD.MOV.U32 R13, RZ, RZ, R3 ;  /* 0x000000ffff0d7224 */ /* 0x000fce00078e0003 */
.L_x_26:
[----:B------:R-:W-:Y:S01]  /*0140*/  LOP3.LUT R15, R3, R8, RZ, 0xfc, !PT ;  /* 0x00000008030f7212 */ /* 0x000fe200078efcff */
[----:B------:R-:W-:Y:S03]  /*0150*/  BSSY.RECONVERGENT B1, `(.L_x_18) ;  /* 0x000001c000017945 */ /* 0x000fe60003800200 */
[----:B------:R-:W-:-:S13]  /*0160*/  ISETP.NE.AND.EX P0, PT, R15, RZ, PT, !PT ;  /* 0x000000ff0f00720c */ /* 0x000fda0003f053f0 */
[----:B------:R-:W-:Y:S05]  /*0170*/  @P0 BRA `(.L_x_19) ;  /* 0x0000000000500947 */ /* 0x000fea0003800000 */
[----:B------:R-:W1:Y:S01]  /*0180*/  I2F.U32.RP R6, R11 ;  /* 0x0000000b00067306 */ /* 0x000e620000209000 */
[----:B------:R-:W-:-:S07]  /*0190*/  ISETP.NE.U32.AND P1, PT, R11, RZ, PT ;  /* 0x000000ff0b00720c */ /* 0x000fce0003f25070 */
[----:B-1----:R-:W1:Y:S02]  /*01a0*/  MUFU.RCP R6, R6 ;  /* 0x0000000600067308 */ /* 0x002e640000001000 */
[----:B-1----:R-:W-:-:S06]  /*01b0*/  VIADD R4, R6, 0xffffffe ;  /* 0x0ffffffe06047836 */ /* 0x002fcc0000000000 */
[----:B------:R1:W2:Y:S02]  /*01c0*/  F2I.FTZ.U32.TRUNC.NTZ R5, R4 ;  /* 0x0000000400057305 */ /* 0x0002a4000021f000 */
[----:B-1----:R-:W-:Y:S01]  /*01d0*/  IMAD.MOV.U32 R4, RZ, RZ, RZ ;  /* 0x000000ffff047224 */ /* 0x002fe200078e00ff */
[----:B--2---:R-:W-:-:S05]  /*01e0*/  IADD3 R12, PT, PT, RZ, -R5, RZ ;  /* 0x80000005ff0c7210 */ /* 0x004fca0007ffe0ff */
[----:B------:R-:W-:-:S04]  /*01f0*/  IMAD R7, R12, R11, RZ ;  /* 0x0000000b0c077224 */ /* 0x000fc800078e02ff */
[----:B------:R-:W-:-:S06]  /*0200*/  IMAD.HI.U32 R5, R5, R7, R4 ;  /* 0x0000000705057227 */ /* 0x000fcc00078e0004 */
[----:B------:R-:W-:-:S04]  /*0210*/  IMAD.HI.U32 R5, R5, R2, RZ ;  /* 0x0000000205057227 */ /* 0x000fc800078e00ff */
[----:B------:R-:W-:-:S04]  /*0220*/  IMAD.MOV R5, RZ, RZ, -R5 ;  /* 0x000000ffff057224 */ /* 0x000fc800078e0a05 */
[----:B------:R-:W-:-:S05]  /*0230*/  IMAD R12, R11, R5, R2 ;  /* 0x000000050b0c7224 */ /* 0x000fca00078e0202 */
[----:B------:R-:W-:-:S13]  /*0240*/  ISETP.GE.U32.AND P0, PT, R12, R11, PT ;  /* 0x0000000b0c00720c */ /* 0x000fda0003f06070 */
[----:B------:R-:W-:-:S05]  /*0250*/  @P0 IMAD.IADD R12, R12, 0x1, -R11 ;  /* 0x000000010c0c0824 */ /* 0x000fca00078e0a0b */
[----:B------:R-:W-:-:S13]  /*0260*/  ISETP.GE.U32.AND P0, PT, R12, R11, PT ;  /* 0x0000000b0c00720c */ /* 0x000fda0003f06070 */
[-C--:B------:R-:W-:Y:S02]  /*0270*/  @P0 IADD3 R12, PT, PT, R12, -R11.reuse, RZ ;  /* 0x8000000b0c0c0210 */ /* 0x080fe40007ffe0ff */
[----:B------:R-:W-:-:S04]  /*0280*/  @!P1 LOP3.LUT R12, RZ, R11, RZ, 0x33, !PT ;  /* 0x0000000bff0c9212 */ /* 0x000fc800078e33ff */
[----:B------:R-:W-:-:S04]  /*0290*/  ISETP.NE.U32.AND P0, PT, R12, RZ, PT ;  /* 0x000000ff0c00720c */ /* 0x000fc80003f05070 */
[----:B------:R-:W-:Y:S01]  /*02a0*/  ISETP.NE.AND.EX P0, PT, RZ, RZ, PT, P0 ;  /* 0x000000ffff00720c */ /* 0x000fe20003f05300 */
[----:B------:R-:W-:-:S12]  /*02b0*/  BRA `(.L_x_20) ;  /* 0x0000000000147947 */ /* 0x000fd80003800000 */
.L_x_19:
[----:B------:R-:W-:Y:S01]  /*02c0*/  IMAD.MOV.U32 R14, RZ, RZ, R2 ;  /* 0x000000ffff0e7224 */ /* 0x000fe200078e0002 */
[----:B------:R-:W-:-:S07]  /*02d0*/  MOV R12, 0x2f0 ;  /* 0x000002f0000c7802 */ /* 0x000fce0000000f00 */
[----:B0-----:R-:W-:Y:S05]  /*02e0*/  CALL.REL.NOINC `($__internal_2_$__cuda_sm20_rem_u64) ;  /* 0x0000001000d87944 */ /* 0x001fea0003c00000 */
[----:B------:R-:W-:-:S04]  /*02f0*/  ISETP.NE.U32.AND P0, PT, R6, RZ, PT ;  /* 0x000000ff0600720c */ /* 0x000fc80003f05070 */
[----:B------:R-:W-:-:S13]  /*0300*/  ISETP.NE.AND.EX P0, PT, R7, RZ, PT, P0 ;  /* 0x000000ff0700720c */ /* 0x000fda0003f05300 */
.L_x_20:
[----:B0-----:R-:W-:Y:S05]  /*0310*/  BSYNC.RECONVERGENT B1 ;  /* 0x0000000000017941 */ /* 0x001fea0003800200 */
.L_x_18:
[----:B------:R-:W-:Y:S04]  /*0320*/  BSSY.RECONVERGENT B1, `(.L_x_21) ;  /* 0x0000025000017945 */ /* 0x000fe80003800200 */
[----:B------:R-:W-:Y:S05]  /*0330*/  @P0 BRA `(.L_x_22) ;  /* 0x00000000008c0947 */ /* 0x000fea0003800000 */
[----:B------:R-:W-:Y:S01]  /*0340*/  ISETP.NE.AND.EX P0, PT, R15, RZ, PT, !PT ;  /* 0x000000ff0f00720c */ /* 0x000fe20003f053f0 */
[----:B------:R-:W-:-:S12]  /*0350*/  BSSY.RECONVERGENT B2, `(.L_x_23) ;  /* 0x0000019000027945 */ /* 0x000fd80003800200 */
[----:B------:R-:W-:Y:S05]  /*0360*/  @P0 BRA `(.L_x_24) ;  /* 0x0000000000500947 */ /* 0x000fea0003800000 */
[----:B------:R-:W0:Y:S01]  /*0370*/  I2F.U32.RP R6, R11 ;  /* 0x0000000b00067306 */ /* 0x000e220000209000 */
[----:B------:R-:W-:Y:S01]  /*0380*/  ISETP.NE.U32.AND P2, PT, R11, RZ, PT ;  /* 0x000000ff0b00720c */ /* 0x000fe20003f45070 */
[----:B------:R-:W-:-:S06]  /*0390*/  IMAD.MOV.U32 R13, RZ, RZ, RZ ;  /* 0x000000ffff0d7224 */ /* 0x000fcc00078e00ff */
[----:B0-----:R-:W0:Y:S02]  /*03a0*/  MUFU.RCP R6, R6 ;  /* 0x0000000600067308 */ /* 0x001e240000001000 */
[----:B0-----:R-:W-:-:S06]  /*03b0*/  VIADD R4, R6, 0xffffffe ;  /* 0x0ffffffe06047836 */ /* 0x001fcc0000000000 */
[----:B------:R0:W1:Y:S02]  /*03c0*/  F2I.FTZ.U32.TRUNC.NTZ R5, R4 ;  /* 0x0000000400057305 */ /* 0x000064000021f000 */
[----:B0-----:R-:W-:Y:S01]  /*03d0*/  MOV R4, RZ ;  /* 0x000000ff00047202 */ /* 0x001fe20000000f00 */
[----:B-1----:R-:W-:-:S04]  /*03e0*/  IMAD.MOV R10, RZ, RZ, -R5 ;  /* 0x000000ffff0a7224 */ /* 0x002fc800078e0a05 */
[----:B------:R-:W-:-:S04]  /*03f0*/  IMAD R7, R10, R11, RZ ;  /* 0x0000000b0a077224 */ /* 0x000fc800078e02ff */
[----:B------:R-:W-:-:S06]  /*0400*/  IMAD.HI.U32 R7, R5, R7, R4 ;  /* 0x0000000705077227 */ /* 0x000fcc00078e0004 */
[----:B------:R-:W-:-:S04]  /*0410*/  IMAD.HI.U32 R10, R7, R2, RZ ;  /* 0x00000002070a7227 */ /* 0x000fc800078e00ff */
[----:B------:R-:W-:-:S04]  /*0420*/  IMAD.MOV R5, RZ, RZ, -R10 ;  /* 0x000000ffff057224 */ /* 0x000fc800078e0a0a */
[----:B------:R-:W-:-:S05]  /*0430*/  IMAD R12, R11, R5, R2 ;  /* 0x000000050b0c7224 */ /* 0x000fca00078e0202 */
[----:B------:R-:W-:-:S13]  /*0440*/  ISETP.GE.U32.AND P0, PT, R12, R11, PT ;  /* 0x0000000b0c00720c */ /* 0x000fda0003f06070 */
[----:B------:R-:W-:Y:S02]  /*0450*/  @P0 IMAD.IADD R12, R12, 0x1, -R11 ;  /* 0x000000010c0c0824 */ /* 0x000fe400078e0a0b */
[----:B------:R-:W-:-:S03]  /*0460*/  @P0 VIADD R10, R10, 0x1 ;  /* 0x000000010a0a0836 */ /* 0x000fc60000000000 */
[----:B------:R-:W-:-:S13]  /*0470*/  ISETP.GE.U32.AND P1, PT, R12, R11, PT ;  /* 0x0000000b0c00720c */ /* 0x000fda0003f26070 */
[----:B------:R-:W-:Y:S02]  /*0480*/  @P1 IADD3 R10, PT, PT, R10, 0x1, RZ ;  /* 0x000000010a0a1810 */ /* 0x000fe40007ffe0ff */
[----:B------:R-:W-:Y:S01]  /*0490*/  @!P2 LOP3.LUT R10, RZ, R11, RZ, 0x33, !PT ;  /* 0x0000000bff0aa212 */ /* 0x000fe200078e33ff */
[----:B------:R-:W-:Y:S06]  /*04a0*/  BRA `(.L_x_25) ;  /* 0x00000000000c7947 */ /* 0x000fec0003800000 */
.L_x_24:
[----:B------:R-:W-:Y:S01]  /*04b0*/  IMAD.MOV.U32 R7, RZ, RZ, R2 ;  /* 0x000000ffff077224 */ /* 0x000fe200078e0002 */
[----:B------:R-:W-:-:S07]  /*04c0*/  MOV R6, 0x4e0 ;  /* 0x000004e000067802 */ /* 0x000fce0000000f00 */
[----:B------:R-:W-:Y:S05]  /*04d0*/  CALL.REL.NOINC `($__internal_1_$__cuda_sm20_div_u64) ;  /* 0x0000000c00487944 */ /* 0x000fea0003c00000 */
.L_x_25:
[----:B------:R-:W-:Y:S05]  /*04e0*/  BSYNC.RECONVERGENT B2 ;  /* 0x0000000000027941 */ /* 0x000fea0003800200 */
.L_x_23:
[C---:B------:R-:W-:Y:S02]  /*04f0*/  ISETP.NE.U32.AND P0, PT, R10.reuse, R11, PT ;  /* 0x0000000b0a00720c */ /* 0x040fe40003f05070 */
[----:B------:R-:W-:Y:S02]  /*0500*/  IADD3 R0, P1, P2, R10, R0, R11 ;  /* 0x000000000a007210 */ /* 0x000fe40007a3e00b */
[C---:B------:R-:W-:Y:S02]  /*0510*/  ISETP.NE.AND.EX P0, PT, R13.reuse, R8, PT, P0 ;  /* 0x000000080d00720c */ /* 0x040fe40003f05300 */
[----:B------:R-:W-:Y:S02]  /*0520*/  IADD3.X R9, PT, PT, R13, R9, R8, P1, P2 ;  /* 0x000000090d097210 */ /* 0x000fe40000fe4408 */
[----:B------:R-:W-:Y:S02]  /*0530*/  SEL R5, R11, RZ, !P0 ;  /* 0x000000ff0b057207 */ /* 0x000fe40004000000 */
[----:B------:R-:W-:-:S02]  /*0540*/  SEL R4, R8, RZ, !P0 ;  /* 0x000000ff08047207 */ /* 0x000fc40004000000 */
[----:B------:R-:W-:-:S05]  /*0550*/  IADD3 R0, P3, PT, R0, -R5, RZ ;  /* 0x8000000500007210 */ /* 0x000fca0007f7e0ff */
[----:B------:R-:W-:-:S08]  /*0560*/  IMAD.X R9, R9, 0x1, ~R4, P3 ;  /* 0x0000000109097824 */ /* 0x000fd000018e0e04 */
.L_x_22:
[----:B------:R-:W-:Y:S05]  /*0570*/  BSYNC.RECONVERGENT B1 ;  /* 0x0000000000017941 */ /* 0x000fea0003800200 */
.L_x_21:
[----:B------:R-:W-:-:S04]  /*0580*/  IADD3 R11, P0, PT, R11, 0x1, RZ ;  /* 0x000000010b0b7810 */ /* 0x000fc80007f1e0ff */
[----:B------:R-:W-:Y:S02]  /*0590*/  IADD3.X R8, PT, PT, RZ, R8, RZ, P0, !PT ;  /* 0x00000008ff087210 */ /* 0x000fe400007fe4ff */
[----:B------:R-:W-:-:S04]  /*05a0*/  ISETP.GE.U32.AND P0, PT, R11, R10, PT ;  /* 0x0000000a0b00720c */ /* 0x000fc80003f06070 */
[----:B------:R-:W-:-:S13]  /*05b0*/  ISETP.GE.AND.EX P0, PT, R8, R13, PT, P0 ;  /* 0x0000000d0800720c */ /* 0x000fda0003f06300 */
[----:B------:R-:W-:Y:S05]  /*05c0*/  @!P0 BRA `(.L_x_26) ;  /* 0xfffffff800dc8947 */ /* 0x000fea000383ffff */
.L_x_17:
[----:B0-----:R-:W-:Y:S05]  /*05d0*/  BSYNC.RECONVERGENT B0 ;  /* 0x0000000000007941 */ /* 0x001fea0003800200 */
.L_x_16:
[----:B------:R-:W0:Y:S01]  /*05e0*/  LDCU.64 UR6, c[0x0][0x390] ;  /* 0x00007200ff0677ac */ /* 0x000e220008000a00 */
[----:B------:R-:W-:Y:S01]  /*05f0*/  IMAD.MOV.U32 R8, RZ, RZ, R0 ;  /* 0x000000ffff087224 */ /* 0x000fe200078e0000 */
[----:B------:R-:W1:Y:S01]  /*0600*/  LDCU.128 UR8, c[0x0][0x380] ;  /* 0x00007000ff0877ac */ /* 0x000e620008000c00 */
[----:B0-----:R-:W-:-:S04]  /*0610*/  IADD3 R5, P0, PT, R2, -UR6, RZ ;  /* 0x8000000602057c10 */ /* 0x001fc8000ff1e0ff */
[----:B------:R-:W-:Y:S01]  /*0620*/  IADD3.X R6, PT, PT, R3, ~UR7, RZ, P0, !PT ;  /* 0x8000000703067c10 */ /* 0x000fe200087fe4ff */
[----:B------:R-:W-:-:S03]  /*0630*/  IMAD.SHL.U32 R4, R5, 0x8, RZ ;  /* 0x0000000805047824 */ /* 0x000fc600078e00ff */
[----:B------:R-:W-:Y:S02]  /*0640*/  SHF.L.U64.HI R5, R5, 0x3, R6 ;  /* 0x0000000305057819 */ /* 0x000fe40000010206 */
[C---:B-1----:R-:W-:Y:S02]  /*0650*/  IADD3 R6, P0, PT, R4.reuse, UR8, RZ ;  /* 0x0000000804067c10 */ /* 0x042fe4000ff1e0ff */
[----:B------:R-:W-:Y:S02]  /*0660*/  IADD3 R4, P1, PT, R4, UR10, RZ ;  /* 0x0000000a04047c10 */ /* 0x000fe4000ff3e0ff */
[C---:B------:R-:W-:Y:S02]  /*0670*/  IADD3.X R7, PT, PT, R5.reuse, UR9, RZ, P0, !PT ;  /* 0x0000000905077c10 */ /* 0x040fe400087fe4ff */
[----:B------:R-:W-:-:S03]  /*0680*/  IADD3.X R5, PT, PT, R5, UR11, RZ, P1, !PT ;  /* 0x0000000b05057c10 */ /* 0x000fc60008ffe4ff */
[----:B------:R0:W-:Y:S04]  /*0690*/  STG.E.64 desc[UR4][R6.64], R8 ;  /* 0x0000000806007986 */ /* 0x0001e8000c101b04 */
[----:B------:R0:W-:Y:S04]  /*06a0*/  STG.E.64 desc[UR4][R4.64], R2 ;  /* 0x0000000204007986 */ /* 0x0001e8000c101b04 */
[----:B------:R-:W2:Y:S01]  /*06b0*/  LDG.E.64 R12, desc[UR4][R6.64] ;  /* 0x00000004060c7981 */ /* 0x000ea2000c1e1b00 */
[----:B------:R-:W-:Y:S01]  /*06c0*/  BSSY.RECONVERGENT B0, `(.L_x_27) ;  /* 0x0000020000007945 */ /* 0x000fe20003800200 */
[----:B--2---:R-:W-:-:S13]  /*06d0*/  ISETP.NE.AND P0, PT, R12, RZ, PT ;  /* 0x000000ff0c00720c */ /* 0x004fda0003f05270 */
[----:B0-----:R-:W-:Y:S05]  /*06e0*/  @!P0 BRA `(.L_x_28) ;  /* 0x0000000000748947 */ /* 0x001fea0003800000 */
[----:B------:R-:W-:Y:S01]  /*06f0*/  IMAD.MOV.U32 R8, RZ, RZ, R2 ;  /* 0x000000ffff087224 */ /* 0x000fe200078e0002 */
[----:B------:R-:W-:-:S07]  /*0700*/  MOV R0, R12 ;  /* 0x0000000c00007202 */ /* 0x000fce0000000f00 */
.L_x_29:
[-C--:B------:R-:W-:Y:S02]  /*0710*/  IABS R10, R0.reuse ;  /* 0x00000000000a7213 */ /* 0x080fe40000000000 */
[----:B------:R-:W-:Y:S02]  /*0720*/  IABS R15, R0 ;  /* 0x00000000000f7213 */ /* 0x000fe40000000000 */
[----:B------:R-:W0:Y:S01]  /*0730*/  I2F.RP R9, R10 ;  /* 0x0000000a00097306 */ /* 0x000e220000209400 */
[----:B------:R-:W-:Y:S02]  /*0740*/  IABS R14, R8 ;  /* 0x00000008000e7213 */ /* 0x000fe40000000000 */
[----:B------:R-:W-:-:S05]  /*0750*/  ISETP.GE.AND P2, PT, R8, RZ, PT ;  /* 0x000000ff0800720c */ /* 0x000fca0003f46270 */
[----:B0-----:R-:W0:Y:S02]  /*0760*/  MUFU.RCP R9, R9 ;  /* 0x0000000900097308 */ /* 0x001e240000001000 */
[----:B0-----:R-:W-:Y:S02]  /*0770*/  VIADD R2, R9, 0xffffffe ;  /* 0x0ffffffe09027836 */ /* 0x001fe40000000000 */
[----:B------:R-:W-:-:S04]  /*0780*/  IMAD.MOV R9, RZ, RZ, -R15 ;  /* 0x000000ffff097224 */ /* 0x000fc800078e0a0f */
[----:B------:R0:W1:Y:S02]  /*0790*/  F2I.FTZ.U32.TRUNC.NTZ R3, R2 ;  /* 0x0000000200037305 */ /* 0x000064000021f000 */
[----:B0-----:R-:W-:Y:S02]  /*07a0*/  HFMA2 R2, -RZ, RZ, 0, 0 ;  /* 0x00000000ff027431 */ /* 0x001fe400000001ff */
[----:B-1----:R-:W-:-:S04]  /*07b0*/  IMAD.MOV R11, RZ, RZ, -R3 ;  /* 0x000000ffff0b7224 */ /* 0x002fc800078e0a03 */
[----:B------:R-:W-:-:S04]  /*07c0*/  IMAD R11, R11, R10, RZ ;  /* 0x0000000a0b0b7224 */ /* 0x000fc800078e02ff */
[----:B------:R-:W-:Y:S01]  /*07d0*/  IMAD.HI.U32 R3, R3, R11, R2 ;  /* 0x0000000b03037227 */ /* 0x000fe200078e0002 */
[----:B------:R-:W-:-:S05]  /*07e0*/  MOV R2, R0 ;  /* 0x0000000000027202 */ /* 0x000fca0000000f00 */
[----:B------:R-:W-:-:S04]  /*07f0*/  IMAD.HI.U32 R3, R3, R14, RZ ;  /* 0x0000000e03037227 */ /* 0x000fc800078e00ff */
[----:B------:R-:W-:Y:S02]  /*0800*/  IMAD R3, R3, R9, R14 ;  /* 0x0000000903037224 */ /* 0x000fe400078e020e */
[----:B------:R-:W-:-:S03]  /*0810*/  IMAD.MOV.U32 R8, RZ, RZ, R2 ;  /* 0x000000ffff087224 */ /* 0x000fc600078e0002 */
[----:B------:R-:W-:-:S13]  /*0820*/  ISETP.GT.U32.AND P0, PT, R10, R3, PT ;  /* 0x000000030a00720c */ /* 0x000fda0003f04070 */
[----:B------:R-:W-:Y:S01]  /*0830*/  @!P0 IMAD.IADD R3, R3, 0x1, -R10 ;  /* 0x0000000103038824 */ /* 0x000fe200078e0a0a */
[----:B------:R-:W-:-:S04]  /*0840*/  ISETP.NE.AND P0, PT, R0, RZ, PT ;  /* 0x000000ff0000720c */ /* 0x000fc80003f05270 */
[----:B------:R-:W-:-:S13]  /*0850*/  ISETP.GT.U32.AND P1, PT, R10, R3, PT ;  /* 0x000000030a00720c */ /* 0x000fda0003f24070 */
[----:B------:R-:W-:-:S04]  /*0860*/  @!P1 IMAD.IADD R3, R3, 0x1, -R10 ;  /* 0x0000000103039824 */ /* 0x000fc800078e0a0a */
[----:B------:R-:W-:Y:S01]  /*0870*/  @!P2 IMAD.MOV R3, RZ, RZ, -R3 ;  /* 0x000000ffff03a224 */ /* 0x000fe200078e0a03 */
[----:B------:R-:W-:-:S04]  /*0880*/  @!P0 LOP3.LUT R3, RZ, R0, RZ, 0x33, !PT ;  /* 0x00000000ff038212 */ /* 0x000fc800078e33ff */
[----:B------:R-:W-:Y:S01]  /*0890*/  ISETP.NE.AND P0, PT, R3, RZ, PT ;  /* 0x000000ff0300720c */ /* 0x000fe20003f05270 */
[----:B------:R-:W-:-:S12]  /*08a0*/  IMAD.MOV.U32 R0, RZ, RZ, R3 ;  /* 0x000000ffff007224 */ /* 0x000fd800078e0003 */
[----:B------:R-:W-:Y:S05]  /*08b0*/  @P0 BRA `(.L_x_29) ;  /* 0xfffffffc00940947 */ /* 0x000fea000383ffff */
.L_x_28:
[----:B------:R-:W-:Y:S05]  /*08c0*/  BSYNC.RECONVERGENT B0 ;  /* 0x0000000000007941 */ /* 0x000fea0003800200 */
.L_x_27:
[----:B------:R-:W-:Y:S01]  /*08d0*/  SHF.R.S32.HI R0, RZ, 0x1f, R2 ;  /* 0x0000001fff007819 */ /* 0x000fe20000011402 */
[----:B------:R-:W-:Y:S03]  /*08e0*/  BSSY.RECONVERGENT B0, `(.L_x_30) ;  /* 0x000001b000007945 */ /* 0x000fe60003800200 */
[----:B------:R-:W-:-:S04]  /*08f0*/  LOP3.LUT R3, R13, R0, RZ, 0xfc, !PT ;  /* 0x000000000d037212 */ /* 0x000fc800078efcff */
[----:B------:R-:W-:-:S13]  /*0900*/  ISETP.NE.U32.AND P0, PT, R3, RZ, PT ;  /* 0x000000ff0300720c */ /* 0x000fda0003f05070 */
[----:B------:R-:W-:Y:S05]  /*0910*/  @P0 BRA `(.L_x_31) ;  /* 0x0000000000500947 */ /* 0x000fea0003800000 */
[----:B------:R-:W0:Y:S01]  /*0920*/  I2F.U32.RP R3, R2 ;  /* 0x0000000200037306 */ /* 0x000e220000209000 */
[----:B------:R-:W-:-:S07]  /*0930*/  ISETP.NE.U32.AND P2, PT, R2, RZ, PT ;  /* 0x000000ff0200720c */ /* 0x000fce0003f45070 */
[----:B0-----:R-:W0:Y:S02]  /*0940*/  MUFU.RCP R3, R3 ;  /* 0x0000000300037308 */ /* 0x001e240000001000 */
[----:B0-----:R-:W-:-:S06]  /*0950*/  VIADD R8, R3, 0xffffffe ;  /* 0x0ffffffe03087836 */ /* 0x001fcc0000000000 */
[----:B------:R0:W1:Y:S02]  /*0960*/  F2I.FTZ.U32.TRUNC.NTZ R9, R8 ;  /* 0x0000000800097305 */ /* 0x000064000021f000 */
[----:B0-----:R-:W-:Y:S01]  /*0970*/  IMAD.MOV.U32 R8, RZ, RZ, RZ ;  /* 0x000000ffff087224 */ /* 0x001fe200078e00ff */
[----:B-1----:R-:W-:-:S05]  /*0980*/  IADD3 R11, PT, PT, RZ, -R9, RZ ;  /* 0x80000009ff0b7210 */ /* 0x002fca0007ffe0ff */
[----:B------:R-:W-:-:S04]  /*0990*/  IMAD R11, R11, R2, RZ ;  /* 0x000000020b0b7224 */ /* 0x000fc800078e02ff */
[----:B------:R-:W-:-:S06]  /*09a0*/  IMAD.HI.U32 R9, R9, R11, R8 ;  /* 0x0000000b09097227 */ /* 0x000fcc00078e0008 */
[----:B------:R-:W-:-:S04]  /*09b0*/  IMAD.HI.U32 R8, R9, R12, RZ ;  /* 0x0000000c09087227 */ /* 0x000fc800078e00ff */
[----:B------:R-:W-:Y:S02]  /*09c0*/  IMAD.MOV R13, RZ, RZ, -R8 ;  /* 0x000000ffff0d7224 */ /* 0x000fe400078e0a08 */
[----:B------:R-:W-:Y:S02]  /*09d0*/  IMAD.MOV.U32 R9, RZ, RZ, RZ ;  /* 0x000000ffff097224 */ /* 0x000fe400078e00ff */
[----:B------:R-:W-:-:S05]  /*09e0*/  IMAD R13, R2, R13, R12 ;  /* 0x0000000d020d7224 */ /* 0x000fca00078e020c */
[----:B------:R-:W-:-:S13]  /*09f0*/  ISETP.GE.U32.AND P0, PT, R13, R2, PT ;  /* 0x000000020d00720c */ /* 0x000fda0003f06070 */
[----:B------:R-:W-:Y:S01]  /*0a00*/  @P0 IMAD.IADD R13, R13, 0x1, -R2 ;  /* 0x000000010d0d0824 */ /* 0x000fe200078e0a02 */
[----:B------:R-:W-:-:S04]  /*0a10*/  @P0 IADD3 R8, PT, PT, R8, 0x1, RZ ;  /* 0x0000000108080810 */ /* 0x000fc80007ffe0ff */
[----:B------:R-:W-:-:S13]  /*0a20*/  ISETP.GE.U32.AND P1, PT, R13, R2, PT ;  /* 0x000000020d00720c */ /* 0x000fda0003f26070 */
[----:B------:R-:W-:Y:S01]  /*0a30*/  @P1 VIADD R8, R8, 0x1 ;  /* 0x0000000108081836 */ /* 0x000fe20000000000 */
[----:B------:R-:W-:Y:S01]  /*0a40*/  @!P2 LOP3.LUT R8, RZ, R2, RZ, 0x33, !PT ;  /* 0x00000002ff08a212 */ /* 0x000fe200078e33ff */
[----:B------:R-:W-:Y:S06]  /*0a50*/  BRA `(.L_x_32) ;  /* 0x00000000000c7947 */ /* 0x000fec0003800000 */
.L_x_31:
[----:B------:R-:W-:Y:S01]  /*0a60*/  IMAD.MOV.U32 R3, RZ, RZ, R13 ;  /* 0x000000ffff037224 */ /* 0x000fe200078e000d */
[----:B------:R-:W-:-:S07]  /*0a70*/  MOV R10, 0xa90 ;  /* 0x00000a90000a7802 */ /* 0x000fce0000000f00 */
[----:B------:R-:W-:Y:S05]  /*0a80*/  CALL.REL.NOINC `($__internal_0_$__cuda_sm20_div_s64) ;  /* 0x0000000000907944 */ /* 0x000fea0003c00000 */
.L_x_32:
[----:B------:R-:W-:Y:S05]  /*0a90*/  BSYNC.RECONVERGENT B0 ;  /* 0x0000000000007941 */ /* 0x000fea0003800200 */
.L_x_30:
[----:B------:R0:W-:Y:S04]  /*0aa0*/  STG.E.64 desc[UR4][R6.64], R8 ;  /* 0x0000000806007986 */ /* 0x0001e8000c101b04 */
[----:B------:R-:W2:Y:S01]  /*0ab0*/  LDG.E.64 R12, desc[UR4][R4.64] ;  /* 0x00000004040c7981 */ /* 0x000ea2000c1e1b00 */
[----:B------:R-:W-:Y:S01]  /*0ac0*/  BSSY.RECONVERGENT B0, `(.L_x_33) ;  /* 0x000001e000007945 */ /* 0x000fe20003800200 */
[----:B--2---:R-:W-:-:S04]  /*0ad0*/  LOP3.LUT R3, R13, R0, RZ, 0xfc, !PT ;  /* 0x000000000d037212 */ /* 0x004fc800078efcff */
[----:B------:R-:W-:-:S13]  /*0ae0*/  ISETP.NE.U32.AND P0, PT, R3, RZ, PT ;  /* 0x000000ff0300720c */ /* 0x000fda0003f05070 */
[----:B0-----:R-:W-:Y:S05]  /*0af0*/  @P0 BRA `(.L_x_34) ;  /* 0x0000000000540947 */ /* 0x001fea0003800000 */
[----:B------:R-:W0:Y:S01]  /*0b00*/  I2F.U32.RP R3, R2 ;  /* 0x0000000200037306 */ /* 0x000e220000209000 */
[----:B------:R-:W-:-:S07]  /*0b10*/  ISETP.NE.U32.AND P2, PT, R2, RZ, PT ;  /* 0x000000ff0200720c */ /* 0x000fce0003f45070 */
[----:B0-----:R-:W0:Y:S02]  /*0b20*/  MUFU.RCP R3, R3 ;  /* 0x0000000300037308 */ /* 0x001e240000001000 */
[----:B0-----:R-:W-:Y:S01]  /*0b30*/  IADD3 R6, PT, PT, R3, 0xffffffe, RZ ;  /* 0x0ffffffe03067810 */ /* 0x001fe20007ffe0ff */
[----:B------:R-:W-:-:S05]  /*0b40*/  HFMA2 R3, -RZ, RZ, 0, 0 ;  /* 0x00000000ff037431 */ /* 0x000fca00000001ff */
[----:B------:R0:W1:Y:S02]  /*0b50*/  F2I.FTZ.U32.TRUNC.NTZ R7, R6 ;  /* 0x0000000600077305 */ /* 0x000064000021f000 */
[----:B0-----:R-:W-:Y:S02]  /*0b60*/  IMAD.MOV.U32 R6, RZ, RZ, RZ ;  /* 0x000000ffff067224 */ /* 0x001fe400078e00ff */
[----:B-1----:R-:W-:-:S04]  /*0b70*/  IMAD.MOV R9, RZ, RZ, -R7 ;  /* 0x000000ffff097224 */ /* 0x002fc800078e0a07 */
[----:B------:R-:W-:-:S04]  /*0b80*/  IMAD R9, R9, R2, RZ ;  /* 0x0000000209097224 */ /* 0x000fc800078e02ff */
[----:B------:R-:W-:-:S06]  /*0b90*/  IMAD.HI.U32 R9, R7, R9, R6 ;  /* 0x0000000907097227 */ /* 0x000fcc00078e0006 */
[----:B------:R-:W-:-:S04]  /*0ba0*/  IMAD.HI.U32 R0, R9, R12, RZ ;  /* 0x0000000c09007227 */ /* 0x000fc800078e00ff */
[----:B------:R-:W-:-:S04]  /*0bb0*/  IMAD.MOV R13, RZ, RZ, -R0 ;  /* 0x000000ffff0d7224 */ /* 0x000fc800078e0a00 */
[----:B------:R-:W-:-:S05]  /*0bc0*/  IMAD R13, R2, R13, R12 ;  /* 0x0000000d020d7224 */ /* 0x000fca00078e020c */
[----:B------:R-:W-:-:S13]  /*0bd0*/  ISETP.GE.U32.AND P0, PT, R13, R2, PT ;  /* 0x000000020d00720c */ /* 0x000fda0003f06070 */
[----:B------:R-:W-:Y:S01]  /*0be0*/  @P0 IADD3 R13, PT, PT, R13, -R2, RZ ;  /* 0x800000020d0d0210 */ /* 0x000fe20007ffe0ff */
[----:B------:R-:W-:-:S03]  /*0bf0*/  @P0 VIADD R0, R0, 0x1 ;  /* 0x0000000100000836 */ /* 0x000fc60000000000 */
[----:B------:R-:W-:-:S13]  /*0c00*/  ISETP.GE.U32.AND P1, PT, R13, R2, PT ;  /* 0x000000020d00720c */ /* 0x000fda0003f26070 */
[----:B------:R-:W-:Y:S01]  /*0c10*/  @P1 VIADD R0, R0, 0x1 ;  /* 0x0000000100001836 */ /* 0x000fe20000000000 */
[----:B------:R-:W-:-:S05]  /*0c20*/  @!P2 LOP3.LUT R0, RZ, R2, RZ, 0x33, !PT ;  /* 0x00000002ff00a212 */ /* 0x000fca00078e33ff */
[----:B------:R-:W-:Y:S01]  /*0c30*/  IMAD.MOV.U32 R2, RZ, RZ, R0 ;  /* 0x000000ffff027224 */ /* 0x000fe200078e0000 */
[----:B------:R-:W-:Y:S06]  /*0c40*/  BRA `(.L_x_35) ;  /* 0x0000000000147947 */ /* 0x000fec0003800000 */
.L_x_34:
[----:B------:R-:W-:Y:S01]  /*0c50*/  IMAD.MOV.U32 R3, RZ, RZ, R13 ;  /* 0x000000ffff037224 */ /* 0x000fe200078e000d */
[----:B------:R-:W-:-:S07]  /*0c60*/  MOV R10, 0xc80 ;  /* 0x00000c80000a7802 */ /* 0x000fce0000000f00 */
[----:B------:R-:W-:Y:S05]  /*0c70*/  CALL.REL.NOINC `($__internal_0_$__cuda_sm20_div_s64) ;  /* 0x0000000000147944 */ /* 0x000fea0003c00000 */
[----:B------:R-:W-:Y:S02]  /*0c80*/  IMAD.MOV.U32 R2, RZ, RZ, R8 ;  /* 0x000000ffff027224 */ /* 0x000fe400078e0008 */
[----:B------:R-:W-:-:S07]  /*0c90*/  IMAD.MOV.U32 R3, RZ, RZ, R9 ;  /* 0x000000ffff037224 */ /* 0x000fce00078e0009 */
.L_x_35:
[----:B------:R-:W-:Y:S05]  /*0ca0*/  BSYNC.RECONVERGENT B0 ;  /* 0x0000000000007941 */ /* 0x000fea0003800200 */
.L_x_33:
[----:B------:R-:W-:Y:S01]  /*0cb0*/  STG.E.64 desc[UR4][R4.64], R2 ;  /* 0x0000000204007986 */ /* 0x000fe2000c101b04 */
[----:B------:R-:W-:Y:S05]  /*0cc0*/  EXIT ;  /* 0x000000000000794d */ /* 0x000fea0003800000 */
        .weak           $__internal_0_$__cuda_sm20_div_s64
        .type           $__internal_0_$__cuda_sm20_div_s64,@function
        .size           $__internal_0_$__cuda_sm20_div_s64,($__internal_1_$__cuda_sm20_div_u64 - $__internal_0_$__cuda_sm20_div_s64)
$__internal_0_$__cuda_sm20_div_s64:
[----:B------:R-:W-:Y:S02]  /*0cd0*/  IADD3 R9, P1, PT, RZ, -R2, RZ ;  /* 0x80000002ff097210 */ /* 0x000fe40007f3e0ff */
[----:B------:R-:W-:Y:S02]  /*0ce0*/  ISETP.GE.AND P0, PT, R0, RZ, PT ;  /* 0x000000ff0000720c */ /* 0x000fe40003f06270 */
[----:B------:R-:W-:Y:S02]  /*0cf0*/  IADD3.X R11, PT, PT, RZ, ~R0, RZ, P1, !PT ;  /* 0x80000000ff0b7210 */ /* 0x000fe40000ffe4ff */
[----:B------:R-:W-:Y:S02]  /*0d00*/  SEL R8, R9, R2, !P0 ;  /* 0x0000000209087207 */ /* 0x000fe40004000000 */
[----:B------:R-:W-:Y:S02]  /*0d10*/  SEL R9, R11, R0, !P0 ;  /* 0x000000000b097207 */ /* 0x000fe40004000000 */
[----:B------:R-:W-:-:S02]  /*0d20*/  ISETP.GE.AND P3, PT, R3, RZ, PT ;  /* 0x000000ff0300720c */ /* 0x000fc40003f66270 */
[----:B------:R-:W0:Y:S08]  /*0d30*/  I2F.U64.RP R11, R8 ;  /* 0x00000008000b7312 */ /* 0x000e300000309000 */
[----:B0-----:R-:W0:Y:S02]  /*0d40*/  MUFU.RCP R11, R11 ;  /* 0x0000000b000b7308 */ /* 0x001e240000001000 */
[----:B0-----:R-:W-:-:S06]  /*0d50*/  VIADD R14, R11, 0x1ffffffe ;  /* 0x1ffffffe0b0e7836 */ /* 0x001fcc0000000000 */
[----:B------:R-:W0:Y:S02]  /*0d60*/  F2I.U64.TRUNC R14, R14 ;  /* 0x0000000e000e7311 */ /* 0x000e24000020d800 */
[----:B0-----:R-:W-:-:S04]  /*0d70*/  IMAD.WIDE.U32 R16, R14, R8, RZ ;  /* 0x000000080e107225 */ /* 0x001fc800078e00ff */
[C---:B------:R-:W-:Y:S01]  /*0d80*/  IMAD R13, R14.reuse, R9, R17 ;  /* 0x000000090e0d7224 */ /* 0x040fe200078e0211 */
[----:B------:R-:W-:Y:S01]  /*0d90*/  IADD3 R19, P0, PT, RZ, -R16, RZ ;  /* 0x80000010ff137210 */ /* 0x000fe20007f1e0ff */
[----:B------:R-:W-:Y:S02]  /*0da0*/  IMAD.MOV.U32 R17, RZ, RZ, R14 ;  /* 0x000000ffff117224 */ /* 0x000fe400078e000e */
[----:B------:R-:W-:Y:S02]  /*0db0*/  IMAD R13, R15, R8, R13 ;  /* 0x000000080f0d7224 */ /* 0x000fe400078e020d */
[----:B------:R-:W-:-:S04]  /*0dc0*/  IMAD.HI.U32 R16, R14, R19, RZ ;  /* 0x000000130e107227 */ /* 0x000fc800078e00ff */
[----:B------:R-:W-:-:S04]  /*0dd0*/  IMAD.X R13, RZ, RZ, ~R13, P0 ;  /* 0x000000ffff0d7224 */ /* 0x000fc800000e0e0d */
[----:B------:R-:W-:-:S04]  /*0de0*/  IMAD.WIDE.U32 R16, P0, R14, R13, R16 ;  /* 0x0000000d0e107225 */ /* 0x000fc80007800010 */
[C---:B------:R-:W-:Y:S02]  /*0df0*/  IMAD R11, R15.reuse, R13, RZ ;  /* 0x0000000d0f0b7224 */ /* 0x040fe400078e02ff */
[----:B------:R-:W-:-:S04]  /*0e00*/  IMAD.HI.U32 R16, P1, R15, R19, R16 ;  /* 0x000000130f107227 */ /* 0x000fc80007820010 */
[----:B------:R-:W-:Y:S01]  /*0e10*/  IMAD.HI.U32 R13, R15, R13, RZ ;  /* 0x0000000d0f0d7227 */ /* 0x000fe200078e00ff */
[----:B------:R-:W-:-:S04]  /*0e20*/  IADD3 R17, P2, PT, R11, R16, RZ ;  /* 0x000000100b117210 */ /* 0x000fc80007f5e0ff */
[----:B------:R-:W-:Y:S01]  /*0e30*/  IADD3.X R13, PT, PT, R13, R15, RZ, P0, !PT ;  /* 0x0000000f0d0d7210 */ /* 0x000fe200007fe4ff */
[----:B------:R-:W-:-:S03]  /*0e40*/  IMAD.WIDE.U32 R14, R17, R8, RZ ;  /* 0x00000008110e7225 */ /* 0x000fc600078e00ff */
[----:B------:R-:W-:Y:S01]  /*0e50*/  IADD3.X R13, PT, PT, RZ, RZ, R13, P2, P1 ;  /* 0x000000ffff0d7210 */ /* 0x000fe200017e240d */
[----:B------:R-:W-:Y:S01]  /*0e60*/  IMAD R11, R17, R9, R15 ;  /* 0x00000009110b7224 */ /* 0x000fe200078e020f */
[----:B------:R-:W-:-:S03]  /*0e70*/  IADD3 R15, P0, PT, RZ, -R14, RZ ;  /* 0x8000000eff0f7210 */ /* 0x000fc60007f1e0ff */
[----:B------:R-:W-:Y:S02]  /*0e80*/  IMAD R11, R13, R8, R11 ;  /* 0x000000080d0b7224 */ /* 0x000fe400078e020b */
[----:B------:R-:W-:-:S04]  /*0e90*/  IMAD.HI.U32 R16, R17, R15, RZ ;  /* 0x0000000f11107227 */ /* 0x000fc800078e00ff */
[----:B------:R-:W-:Y:S01]  /*0ea0*/  IMAD.X R18, RZ, RZ, ~R11, P0 ;  /* 0x000000ffff127224 */ /* 0x000fe200000e0e0b */
[----:B------:R-:W-:-:S03]  /*0eb0*/  IADD3 R11, P4, PT, RZ, -R12, RZ ;  /* 0x8000000cff0b7210 */ /* 0x000fc60007f9e0ff */
[----:B------:R-:W-:Y:S01]  /*0ec0*/  IMAD.WIDE.U32 R16, P0, R17, R18, R16 ;  /* 0x0000001211107225 */ /* 0x000fe20007800010 */
[----:B------:R-:W-:-:S03]  /*0ed0*/  SEL R11, R11, R12, !P3 ;  /* 0x0000000c0b0b7207 */ /* 0x000fc60005800000 */
[----:B------:R-:W-:-:S04]  /*0ee0*/  IMAD.HI.U32 R14, P1, R13, R15, R16 ;  /* 0x0000000f0d0e7227 */ /* 0x000fc80007820010 */
[CC--:B------:R-:W-:Y:S02]  /*0ef0*/  IMAD R15, R13.reuse, R18.reuse, RZ ;  /* 0x000000120d0f7224 */ /* 0x0c0fe400078e02ff */
[----:B------:R-:W-:-:S03]  /*0f00*/  IMAD.HI.U32 R18, R13, R18, RZ ;  /* 0x000000120d127227 */ /* 0x000fc600078e00ff */
[----:B------:R-:W-:Y:S01]  /*0f10*/  IADD3 R14, P2, PT, R15, R14, RZ ;  /* 0x0000000e0f0e7210 */ /* 0x000fe20007f5e0ff */
[----:B------:R-:W-:Y:S02]  /*0f20*/  IMAD.X R16, RZ, RZ, ~R3, P4 ;  /* 0x000000ffff107224 */ /* 0x000fe400020e0e03 */
[----:B------:R-:W-:Y:S02]  /*0f30*/  IMAD.X R13, R18, 0x1, R13, P0 ;  /* 0x00000001120d7824 */ /* 0x000fe400000e060d */
[----:B------:R-:W-:Y:S01]  /*0f40*/  IMAD.HI.U32 R12, R14, R11, RZ ;  /* 0x0000000b0e0c7227 */ /* 0x000fe200078e00ff */
[----:B------:R-:W-:Y:S02]  /*0f50*/  SEL R15, R16, R3, !P3 ;  /* 0x00000003100f7207 */ /* 0x000fe40005800000 */
[----:B------:R-:W-:Y:S02]  /*0f60*/  IADD3.X R16, PT, PT, RZ, RZ, R13, P2, P1 ;  /* 0x000000ffff107210 */ /* 0x000fe400017e240d */
[----:B------:R-:W-:-:S02]  /*0f70*/  MOV R13, RZ ;  /* 0x000000ff000d7202 */ /* 0x000fc40000000f00 */
[----:B------:R-:W-:Y:S01]  /*0f80*/  LOP3.LUT R3, R0, R3, RZ, 0x3c, !PT ;  /* 0x0000000300037212 */ /* 0x000fe200078e3cff */
[-C--:B------:R-:W-:Y:S02]  /*0f90*/  IMAD R17, R16, R15.reuse, RZ ;  /* 0x0000000f10117224 */ /* 0x080fe400078e02ff */
[----:B------:R-:W-:-:S04]  /*0fa0*/  IMAD.WIDE.U32 R12, R14, R15, R12 ;  /* 0x0000000f0e0c7225 */ /* 0x000fc800078e000c */
[----:B------:R-:W-:-:S04]  /*0fb0*/  IMAD.HI.U32 R14, R16, R15, RZ ;  /* 0x0000000f100e7227 */ /* 0x000fc800078e00ff */
[----:B------:R-:W-:-:S04]  /*0fc0*/  IMAD.HI.U32 R12, P0, R16, R11, R12 ;  /* 0x0000000b100c7227 */ /* 0x000fc8000780000c */
[----:B------:R-:W-:Y:S01]  /*0fd0*/  IMAD.X R14, RZ, RZ, R14, P0 ;  /* 0x000000ffff0e7224 */ /* 0x000fe200000e060e */
[----:B------:R-:W-:-:S05]  /*0fe0*/  IADD3 R17, P1, PT, R17, R12, RZ ;  /* 0x0000000c11117210 */ /* 0x000fca0007f3e0ff */
[----:B------:R-:W-:-:S04]  /*0ff0*/  IMAD.WIDE.U32 R12, R17, R8, RZ ;  /* 0x00000008110c7225 */ /* 0x000fc800078e00ff */
[----:B------:R-:W-:Y:S01]  /*1000*/  IMAD.X R19, RZ, RZ, R14, P1 ;  /* 0x000000ffff137224 */ /* 0x000fe200008e060e */
[----:B------:R-:W-:Y:S01]  /*1010*/  IADD3 R21, P1, PT, -R12, R11, RZ ;  /* 0x0000000b0c157210 */ /* 0x000fe20007f3e1ff */
[----:B------:R-:W-:-:S03]  /*1020*/  IMAD R13, R17, R9, R13 ;  /* 0x00000009110d7224 */ /* 0x000fc600078e020d */
[-C--:B------:R-:W-:Y:S01]  /*1030*/  ISETP.GE.U32.AND P0, PT, R21, R8.reuse, PT ;  /* 0x000000081500720c */ /* 0x080fe20003f06070 */
[----:B------:R-:W-:-:S04]  /*1040*/  IMAD R12, R19, R8, R13 ;  /* 0x00000008130c7224 */ /* 0x000fc800078e020d */
[----:B------:R-:W-:Y:S01]  /*1050*/  IMAD.X R15, R15, 0x1, ~R12, P1 ;  /* 0x000000010f0f7824 */ /* 0x000fe200008e0e0c */
[----:B------:R-:W-:Y:S02]  /*1060*/  IADD3 R11, P1, PT, R21, -R8, RZ ;  /* 0x80000008150b7210 */ /* 0x000fe40007f3e0ff */
[----:B------:R-:W-:Y:S02]  /*1070*/  IADD3 R12, P2, PT, R17, 0x1, RZ ;  /* 0x00000001110c7810 */ /* 0x000fe40007f5e0ff */
[CC--:B------:R-:W-:Y:S02]  /*1080*/  ISETP.GE.U32.AND.EX P0, PT, R15.reuse, R9.reuse, PT, P0 ;  /* 0x000000090f00720c */ /* 0x0c0fe40003f06100 */
[----:B------:R-:W-:Y:S01]  /*1090*/  IADD3.X R13, PT, PT, R15, ~R9, RZ, P1, !PT ;  /* 0x800000090f0d7210 */ /* 0x000fe20000ffe4ff */
[----:B------:R-:W-:Y:S01]  /*10a0*/  IMAD.X R14, RZ, RZ, R19, P2 ;  /* 0x000000ffff0e7224 */ /* 0x000fe200010e0613 */
[----:B------:R-:W-:Y:S02]  /*10b0*/  SEL R11, R11, R21, P0 ;  /* 0x000000150b0b7207 */ /* 0x000fe40000000000 */
[----:B------:R-:W-:-:S02]  /*10c0*/  SEL R17, R12, R17, P0 ;  /* 0x000000110c117207 */ /* 0x000fc40000000000 */
[----:B------:R-:W-:Y:S02]  /*10d0*/  SEL R13, R13, R15, P0 ;  /* 0x0000000f0d0d7207 */ /* 0x000fe40000000000 */
[----:B------:R-:W-:Y:S02]  /*10e0*/  ISETP.GE.U32.AND P1, PT, R11, R8, PT ;  /* 0x000000080b00720c */ /* 0x000fe40003f26070 */
[----:B------:R-:W-:Y:S02]  /*10f0*/  SEL R12, R14, R19, P0 ;  /* 0x000000130e0c7207 */ /* 0x000fe40000000000 */
[----:B------:R-:W-:Y:S02]  /*1100*/  IADD3 R8, P2, PT, R17, 0x1, RZ ;  /* 0x0000000111087810 */ /* 0x000fe40007f5e0ff */
[----:B------:R-:W-:Y:S02]  /*1110*/  ISETP.GE.U32.AND.EX P0, PT, R13, R9, PT, P1 ;  /* 0x000000090d00720c */ /* 0x000fe40003f06110 */
[----:B------:R-:W-:Y:S01]  /*1120*/  ISETP.GE.AND P1, PT, R3, RZ, PT ;  /* 0x000000ff0300720c */ /* 0x000fe20003f26270 */
[----:B------:R-:W-:Y:S01]  /*1130*/  IMAD.X R9, RZ, RZ, R12, P2 ;  /* 0x000000ffff097224 */ /* 0x000fe200010e060c */
[----:B------:R-:W-:-:S04]  /*1140*/  SEL R8, R8, R17, P0 ;  /* 0x0000001108087207 */ /* 0x000fc80000000000 */
[----:B------:R-:W-:Y:S02]  /*1150*/  SEL R9, R9, R12, P0 ;  /* 0x0000000c09097207 */ /* 0x000fe40000000000 */
[-C--:B------:R-:W-:Y:S02]  /*1160*/  IADD3 R11, P2, PT, RZ, -R8.reuse, RZ ;  /* 0x80000008ff0b7210 */ /* 0x080fe40007f5e0ff */
[----:B------:R-:W-:Y:S02]  /*1170*/  ISETP.NE.U32.AND P0, PT, R2, RZ, PT ;  /* 0x000000ff0200720c */ /* 0x000fe40003f05070 */
[----:B------:R-:W-:Y:S01]  /*1180*/  SEL R8, R11, R8, !P1 ;  /* 0x000000080b087207 */ /* 0x000fe20004800000 */
[----:B------:R-:W-:Y:S02]  /*1190*/  IMAD.X R12, RZ, RZ, ~R9, P2 ;  /* 0x000000ffff0c7224 */ /* 0x000fe400010e0e09 */
[----:B------:R-:W-:Y:S01]  /*11a0*/  HFMA2 R11, -RZ, RZ, 0, 0 ;  /* 0x00000000ff0b7431 */ /* 0x000fe200000001ff */
[----:B------:R-:W-:-:S02]  /*11b0*/  ISETP.NE.AND.EX P0, PT, R0, RZ, PT, P0 ;  /* 0x000000ff0000720c */ /* 0x000fc40003f05300 */
[----:B------:R-:W-:Y:S02]  /*11c0*/  SEL R9, R12, R9, !P1 ;  /* 0x000000090c097207 */ /* 0x000fe40004800000 */
[----:B------:R-:W-:Y:S02]  /*11d0*/  SEL R8, R8, 0xffffffff, P0 ;  /* 0xffffffff08087807 */ /* 0x000fe40000000000 */
[----:B------:R-:W-:Y:S01]  /*11e0*/  SEL R9, R9, 0xffffffff, P0 ;  /* 0xffffffff09097807 */ /* 0x000fe20000000000 */
[----:B------:R-:W-:Y:S06]  /*11f0*/  RET.REL.NODEC R10 `(_Z6numDemPlS_llii) ;  /* 0xffffffec0a807950 */ /* 0x000fec0003c3ffff */
        .weak           $__internal_1_$__cuda_sm20_div_u64
        .type           $__internal_1_$__cuda_sm20_div_u64,@function
        .size           $__internal_1_$__cuda_sm20_div_u64,($__internal_2_$__cuda_sm20_rem_u64 - $__internal_1_$__cuda_sm20_div_u64)
$__internal_1_$__cuda_sm20_div_u64:
[----:B------:R-:W-:Y:S02]  /*1200*/  IMAD.MOV.U32 R14, RZ, RZ, R11 ;  /* 0x000000ffff0e7224 */ /* 0x000fe400078e000b */
[----:B------:R-:W-:-:S04]  /*1210*/  IMAD.MOV.U32 R15, RZ, RZ, R8 ;  /* 0x000000ffff0f7224 */ /* 0x000fc800078e0008 */
[----:B------:R-:W0:Y:S08]  /*1220*/  I2F.U64.RP R10, R14 ;  /* 0x0000000e000a7312 */ /* 0x000e300000309000 */
[----:B0-----:R-:W0:Y:S02]  /*1230*/  MUFU.RCP R10, R10 ;  /* 0x0000000a000a7308 */ /* 0x001e240000001000 */
[----:B0-----:R-:W-:-:S06]  /*1240*/  VIADD R4, R10, 0x1ffffffe ;  /* 0x1ffffffe0a047836 */ /* 0x001fcc0000000000 */
[----:B------:R-:W0:Y:S02]  /*1250*/  F2I.U64.TRUNC R4, R4 ;  /* 0x0000000400047311 */ /* 0x000e24000020d800 */
[----:B0-----:R-:W-:-:S04]  /*1260*/  IMAD.WIDE.U32 R12, R4, R11, RZ ;  /* 0x0000000b040c7225 */ /* 0x001fc800078e00ff */
[----:B------:R-:W-:Y:S01]  /*1270*/  IMAD R13, R4, R8, R13 ;  /* 0x00000008040d7224 */ /* 0x000fe200078e020d */
[----:B------:R-:W-:-:S03]  /*1280*/  IADD3 R17, P0, PT, RZ, -R12, RZ ;  /* 0x8000000cff117210 */ /* 0x000fc60007f1e0ff */
[----:B------:R-:W-:Y:S02]  /*1290*/  IMAD R13, R5, R11, R13 ;  /* 0x0000000b050d7224 */ /* 0x000fe400078e020d */
[----:B------:R-:W-:-:S03]  /*12a0*/  IMAD.HI.U32 R12, R4, R17, RZ ;  /* 0x00000011040c7227 */ /* 0x000fc600078e00ff */
[----:B------:R-:W-:Y:S01]  /*12b0*/  IADD3.X R19, PT, PT, RZ, ~R13, RZ, P0, !PT ;  /* 0x8000000dff137210 */ /* 0x000fe200007fe4ff */
[----:B------:R-:W-:-:S04]  /*12c0*/  IMAD.MOV.U32 R13, RZ, RZ, R4 ;  /* 0x000000ffff0d7224 */ /* 0x000fc800078e0004 */
[----:B------:R-:W-:-:S04]  /*12d0*/  IMAD.WIDE.U32 R12, P0, R4, R19, R12 ;  /* 0x00000013040c7225 */ /* 0x000fc8000780000c */
[C---:B------:R-:W-:Y:S02]  /*12e0*/  IMAD R15, R5.reuse, R19, RZ ;  /* 0x00000013050f7224 */ /* 0x040fe400078e02ff */
[----:B------:R-:W-:-:S04]  /*12f0*/  IMAD.HI.U32 R12, P1, R5, R17, R12 ;  /* 0x00000011050c7227 */ /* 0x000fc8000782000c */
[----:B------:R-:W-:Y:S01]  /*1300*/  IMAD.HI.U32 R19, R5, R19, RZ ;  /* 0x0000001305137227 */ /* 0x000fe200078e00ff */
[----:B------:R-:W-:-:S03]  /*1310*/  IADD3 R13, P2, PT, R15, R12, RZ ;  /* 0x0000000c0f0d7210 */ /* 0x000fc60007f5e0ff */
[----:B------:R-:W-:Y:S02]  /*1320*/  IMAD.X R10, R19, 0x1, R5, P0 ;  /* 0x00000001130a7824 */ /* 0x000fe400000e0605 */
[----:B------:R-:W-:-:S03]  /*1330*/  IMAD.WIDE.U32 R4, R13, R11, RZ ;  /* 0x0000000b0d047225 */ /* 0x000fc600078e00ff */
[----:B------:R-:W-:Y:S01]  /*1340*/  IADD3.X R10, PT, PT, RZ, RZ, R10, P2, P1 ;  /* 0x000000ffff0a7210 */ /* 0x000fe200017e240a */
[----:B------:R-:W-:Y:S01]  /*1350*/  IMAD R5, R13, R8, R5 ;  /* 0x000000080d057224 */ /* 0x000fe200078e0205 */
[----:B------:R-:W-:-:S03]  /*1360*/  IADD3 R15, P0, PT, RZ, -R4, RZ ;  /* 0x80000004ff0f7210 */ /* 0x000fc60007f1e0ff */
        /* <DEDUP_REMOVED lines=9> */
[----:B------:R-:W-:-:S03]  /*1400*/  IMAD.HI.U32 R4, R13, R7, RZ ;  /* 0x000000070d047227 */ /* 0x000fc600078e00ff */
[----:B------:R-:W-:Y:S01]  /*1410*/  IADD3.X R15, PT, PT, RZ, RZ, R10, P2, P1 ;  /* 0x000000ffff0f7210 */ /* 0x000fe200017e240a */
[----:B------:R-:W-:Y:S02]  /*1420*/  IMAD.MOV.U32 R5, RZ, RZ, RZ ;  /* 0x000000ffff057224 */ /* 0x000fe400078e00ff */
[----:B------:R-:W-:-:S04]  /*1430*/  IMAD.WIDE.U32 R4, R13, R3, R4 ;  /* 0x000000030d047225 */ /* 0x000fc800078e0004 */
[C---:B------:R-:W-:Y:S02]  /*1440*/  IMAD R13, R15.reuse, R3, RZ ;  /* 0x000000030f0d7224 */ /* 0x040fe400078e02ff */
[----:B------:R-:W-:-:S04]  /*1450*/  IMAD.HI.U32 R4, P0, R15, R7, R4 ;  /* 0x000000070f047227 */ /* 0x000fc80007800004 */
[----:B------:R-:W-:Y:S01]  /*1460*/  IMAD.HI.U32 R10, R15, R3, RZ ;  /* 0x000000030f0a7227 */ /* 0x000fe200078e00ff */
[----:B------:R-:W-:-:S03]  /*1470*/  IADD3 R13, P1, PT, R13, R4, RZ ;  /* 0x000000040d0d7210 */ /* 0x000fc60007f3e0ff */
[----:B------:R-:W-:Y:S02]  /*1480*/  IMAD.X R10, RZ, RZ, R10, P0 ;  /* 0x000000ffff0a7224 */ /* 0x000fe400000e060a */
[----:B------:R-:W-:-:S04]  /*1490*/  IMAD.WIDE.U32 R4, R13, R11, RZ ;  /* 0x0000000b0d047225 */ /* 0x000fc800078e00ff */
[----:B------:R-:W-:Y:S01]  /*14a0*/  IMAD.X R10, RZ, RZ, R10, P1 ;  /* 0x000000ffff0a7224 */ /* 0x000fe200008e060a */
[----:B------:R-:W-:Y:S01]  /*14b0*/  IADD3 R16, P1, PT, -R4, R7, RZ ;  /* 0x0000000704107210 */ /* 0x000fe20007f3e1ff */
[C---:B------:R-:W-:Y:S01]  /*14c0*/  IMAD R5, R13.reuse, R8, R5 ;  /* 0x000000080d057224 */ /* 0x040fe200078e0205 */
[----:B------:R-:W-:Y:S02]  /*14d0*/  IADD3 R4, P2, PT, R13, 0x1, RZ ;  /* 0x000000010d047810 */ /* 0x000fe40007f5e0ff */
[-C--:B------:R-:W-:Y:S01]  /*14e0*/  ISETP.GE.U32.AND P0, PT, R16, R11.reuse, PT ;  /* 0x0000000b1000720c */ /* 0x080fe20003f06070 */
[----:B------:R-:W-:Y:S02]  /*14f0*/  IMAD R5, R10, R11, R5 ;  /* 0x0000000b0a057224 */ /* 0x000fe400078e0205 */
[----:B------:R-:W-:-:S03]  /*1500*/  IMAD.X R7, RZ, RZ, R10, P2 ;  /* 0x000000ffff077224 */ /* 0x000fc600010e060a */
[----:B------:R-:W-:Y:S02]  /*1510*/  IADD3.X R15, PT, PT, ~R5, R3, RZ, P1, !PT ;  /* 0x00000003050f7210 */ /* 0x000fe40000ffe5ff */
[----:B------:R-:W-:Y:S02]  /*1520*/  IADD3 R12, P1, PT, -R11, R16, RZ ;  /* 0x000000100b0c7210 */ /* 0x000fe40007f3e1ff */
[----:B------:R-:W-:-:S03]  /*1530*/  ISETP.GE.U32.AND.EX P0, PT, R15, R8, PT, P0 ;  /* 0x000000080f00720c */ /* 0x000fc60003f06100 */
[----:B------:R-:W-:Y:S01]  /*1540*/  IMAD.X R14, R15, 0x1, ~R8, P1 ;  /* 0x000000010f0e7824 */ /* 0x000fe200008e0e08 */
[----:B------:R-:W-:Y:S02]  /*1550*/  SEL R12, R12, R16, P0 ;  /* 0x000000100c0c7207 */ /* 0x000fe40000000000 */
[----:B------:R-:W-:Y:S02]  /*1560*/  SEL R5, R4, R13, P0 ;  /* 0x0000000d04057207 */ /* 0x000fe40000000000 */
[----:B------:R-:W-:Y:S02]  /*1570*/  SEL R13, R14, R15, P0 ;  /* 0x0000000f0e0d7207 */ /* 0x000fe40000000000 */
[----:B------:R-:W-:Y:S02]  /*1580*/  SEL R4, R7, R10, P0 ;  /* 0x0000000a07047207 */ /* 0x000fe40000000000 */
[----:B------:R-:W-:Y:S02]  /*1590*/  ISETP.GE.U32.AND P0, PT, R12, R11, PT ;  /* 0x0000000b0c00720c */ /* 0x000fe40003f06070 */
[----:B------:R-:W-:-:S02]  /*15a0*/  IADD3 R10, P2, PT, R5, 0x1, RZ ;  /* 0x00000001050a7810 */ /* 0x000fc40007f5e0ff */
[----:B------:R-:W-:Y:S02]  /*15b0*/  ISETP.GE.U32.AND.EX P0, PT, R13, R8, PT, P0 ;  /* 0x000000080d00720c */ /* 0x000fe40003f06100 */
[----:B------:R-:W-:Y:S01]  /*15c0*/  ISETP.NE.U32.AND P1, PT, R11, RZ, PT ;  /* 0x000000ff0b00720c */ /* 0x000fe20003f25070 */
[----:B------:R-:W-:Y:S01]  /*15d0*/  IMAD.X R13, RZ, RZ, R4, P2 ;  /* 0x000000ffff0d7224 */ /* 0x000fe200010e0604 */
[----:B------:R-:W-:Y:S02]  /*15e0*/  MOV R7, 0x0 ;  /* 0x0000000000077802 */ /* 0x000fe40000000f00 */
[----:B------:R-:W-:Y:S02]  /*15f0*/  ISETP.NE.AND.EX P1, PT, R8, RZ, PT, P1 ;  /* 0x000000ff0800720c */ /* 0x000fe40003f25310 */
[----:B------:R-:W-:Y:S02]  /*1600*/  SEL R10, R10, R5, P0 ;  /* 0x000000050a0a7207 */ /* 0x000fe40000000000 */
[----:B------:R-:W-:-:S02]  /*1610*/  SEL R13, R13, R4, P0 ;  /* 0x000000040d0d7207 */ /* 0x000fc40000000000 */
[----:B------:R-:W-:Y:S02]  /*1620*/  SEL R10, R10, 0xffffffff, P1 ;  /* 0xffffffff0a0a7807 */ /* 0x000fe40000800000 */
[----:B------:R-:W-:Y:S01]  /*1630*/  SEL R13, R13, 0xffffffff, P1 ;  /* 0xffffffff0d0d7807 */ /* 0x000fe20000800000 */
[----:B------:R-:W-:Y:S06]  /*1640*/  RET.REL.NODEC R6 `(_Z6numDemPlS_llii) ;  /* 0xffffffe8066c7950 */ /* 0x000fec0003c3ffff */
        .weak           $__internal_2_$__cuda_sm20_rem_u64
        .type           $__internal_2_$__cuda_sm20_rem_u64,@function
        .size           $__internal_2_$__cuda_sm20_rem_u64,(.L_x_39 - $__internal_2_$__cuda_sm20_rem_u64)
$__internal_2_$__cuda_sm20_rem_u64:
[----:B------:R-:W-:Y:S02]  /*1650*/  IMAD.MOV.U32 R16, RZ, RZ, R11 ;  /* 0x000000ffff107224 */ /* 0x000fe400078e000b */
[----:B------:R-:W-:-:S04]  /*1660*/  IMAD.MOV.U32 R17, RZ, RZ, R8 ;  /* 0x000000ffff117224 */ /* 0x000fc800078e0008 */
[----:B------:R-:W0:Y:S08]  /*1670*/  I2F.U64.RP R16, R16 ;  /* 0x0000001000107312 */ /* 0x000e300000309000 */
[----:B0-----:R-:W0:Y:S02]  /*1680*/  MUFU.RCP R4, R16 ;  /* 0x0000001000047308 */ /* 0x001e240000001000 */
[----:B0-----:R-:W-:-:S06]  /*1690*/  IADD3 R4, PT, PT, R4, 0x1ffffffe, RZ ;  /* 0x1ffffffe04047810 */ /* 0x001fcc0007ffe0ff */
[----:B------:R-:W0:Y:S02]  /*16a0*/  F2I.U64.TRUNC R4, R4 ;  /* 0x0000000400047311 */ /* 0x000e24000020d800 */
[----:B0-----:R-:W-:-:S04]  /*16b0*/  IMAD.WIDE.U32 R6, R4, R11, RZ ;  /* 0x0000000b04067225 */ /* 0x001fc800078e00ff */
[----:B------:R-:W-:Y:S01]  /*16c0*/  IMAD R7, R4, R8, R7 ;  /* 0x0000000804077224 */ /* 0x000fe200078e0207 */
[----:B------:R-:W-:-:S03]  /*16d0*/  IADD3 R19, P0, PT, RZ, -R6, RZ ;  /* 0x80000006ff137210 */ /* 0x000fc60007f1e0ff */
[----:B------:R-:W-:Y:S02]  /*16e0*/  IMAD R7, R5, R11, R7 ;  /* 0x0000000b05077224 */ /* 0x000fe400078e0207 */
[----:B------:R-:W-:-:S04]  /*16f0*/  IMAD.HI.U32 R6, R4, R19, RZ ;  /* 0x0000001304067227 */ /* 0x000fc800078e00ff */
[----:B------:R-:W-:Y:S02]  /*1700*/  IMAD.X R21, RZ, RZ, ~R7, P0 ;  /* 0x000000ffff157224 */ /* 0x000fe400000e0e07 */
[----:B------:R-:W-:Y:S02]  /*1710*/  IMAD.MOV.U32 R7, RZ, RZ, R4 ;  /* 0x000000ffff077224 */ /* 0x000fe400078e0004 */
[-C--:B------:R-:W-:Y:S02]  /*1720*/  IMAD R17, R5, R21.reuse, RZ ;  /* 0x0000001505117224 */ /* 0x080fe400078e02ff */
[----:B------:R-:W-:-:S04]  /*1730*/  IMAD.WIDE.U32 R6, P0, R4, R21, R6 ;  /* 0x0000001504067225 */ /* 0x000fc80007800006 */
[----:B------:R-:W-:-:S04]  /*1740*/  IMAD.HI.U32 R21, R5, R21, RZ ;  /* 0x0000001505157227 */ /* 0x000fc800078e00ff */
[----:B------:R-:W-:-:S05]  /*1750*/  IMAD.HI.U32 R6, P1, R5, R19, R6 ;  /* 0x0000001305067227 */ /* 0x000fca0007820006 */
[----:B------:R-:W-:Y:S02]  /*1760*/  IADD3 R7, P2, PT, R17, R6, RZ ;  /* 0x0000000611077210 */ /* 0x000fe40007f5e0ff */
[----:B------:R-:W-:-:S03]  /*1770*/  IADD3.X R6, PT, PT, R21, R5, RZ, P0, !PT ;  /* 0x0000000515067210 */ /* 0x000fc600007fe4ff */
[----:B------:R-:W-:Y:S01]  /*1780*/  IMAD.WIDE.U32 R4, R7, R11, RZ ;  /* 0x0000000b07047225 */ /* 0x000fe200078e00ff */
[----:B------:R-:W-:-:S03]  /*1790*/  IADD3.X R16, PT, PT, RZ, RZ, R6, P2, P1 ;  /* 0x000000ffff107210 */ /* 0x000fc600017e2406 */
        /* <DEDUP_REMOVED lines=9> */
[----:B------:R-:W-:-:S03]  /*1830*/  IADD3 R7, P2, PT, R4, R7, RZ ;  /* 0x0000000704077210 */ /* 0x000fc60007f5e0ff */
[----:B------:R-:W-:Y:S02]  /*1840*/  IMAD.X R16, R5, 0x1, R16, P0 ;  /* 0x0000000105107824 */ /* 0x000fe400000e0610 */
[----:B------:R-:W-:Y:S02]  /*1850*/  HFMA2 R5, -RZ, RZ, 0, 0 ;  /* 0x00000000ff057431 */ /* 0x000fe400000001ff */
[----:B------:R-:W-:Y:S01]  /*1860*/  IMAD.HI.U32 R4, R7, R14, RZ ;  /* 0x0000000e07047227 */ /* 0x000fe200078e00ff */
[----:B------:R-:W-:-:S05]  /*1870*/  IADD3.X R17, PT, PT, RZ, RZ, R16, P2, P1 ;  /* 0x000000ffff117210 */ /* 0x000fca00017e2410 */
[----:B------:R-:W-:-:S04]  /*1880*/  IMAD.HI.U32 R6, R17, R3, RZ ;  /* 0x0000000311067227 */ /* 0x000fc800078e00ff */
[----:B------:R-:W-:-:S04]  /*1890*/  IMAD.WIDE.U32 R4, R7, R3, R4 ;  /* 0x0000000307047225 */ /* 0x000fc800078e0004 */
[C---:B------:R-:W-:Y:S02]  /*18a0*/  IMAD R7, R17.reuse, R3, RZ ;  /* 0x0000000311077224 */ /* 0x040fe400078e02ff */
        /* <DEDUP_REMOVED lines=8> */
[----:B------:R-:W-:-:S05]  /*1930*/  IMAD R7, R6, R11, R7 ;  /* 0x0000000b06077224 */ /* 0x000fca00078e0207 */
[----:B------:R-:W-:Y:S02]  /*1940*/  IADD3.X R7, PT, PT, ~R7, R3, RZ, P1, !PT ;  /* 0x0000000307077210 */ /* 0x000fe40000ffe5ff */
[----:B------:R-:W-:Y:S02]  /*1950*/  IADD3 R4, P1, PT, -R11, R14, RZ ;  /* 0x0000000e0b047210 */ /* 0x000fe40007f3e1ff */
[----:B------:R-:W-:-:S03]  /*1960*/  ISETP.GE.U32.AND.EX P0, PT, R7, R8, PT, P0 ;  /* 0x000000080700720c */ /* 0x000fc60003f06100 */
[--C-:B------:R-:W-:Y:S01]  /*1970*/  IMAD.X R5, R7, 0x1, ~R8.reuse, P1 ;  /* 0x0000000107057824 */ /* 0x100fe200008e0e08 */
[----:B------:R-:W-:Y:S02]  /*1980*/  SEL R4, R4, R14, P0 ;  /* 0x0000000e04047207 */ /* 0x000fe40000000000 */
[----:B------:R-:W-:Y:S02]  /*1990*/  ISETP.NE.U32.AND P1, PT, R11, RZ, PT ;  /* 0x000000ff0b00720c */ /* 0x000fe40003f25070 */
[----:B------:R-:W-:Y:S02]  /*19a0*/  SEL R5, R5, R7, P0 ;  /* 0x0000000705057207 */ /* 0x000fe40000000000 */
[----:B------:R-:W-:Y:S02]  /*19b0*/  IADD3 R6, P2, PT, -R11, R4, RZ ;  /* 0x000000040b067210 */ /* 0x000fe40007f5e1ff */
[----:B------:R-:W-:Y:S02]  /*19c0*/  ISETP.GE.U32.AND P0, PT, R4, R11, PT ;  /* 0x0000000b0400720c */ /* 0x000fe40003f06070 */
[----:B------:R-:W-:Y:S01]  /*19d0*/  ISETP.NE.AND.EX P1, PT, R8, RZ, PT, P1 ;  /* 0x000000ff0800720c */ /* 0x000fe20003f25310 */
[C---:B------:R-:W-:Y:S01]  /*19e0*/  IMAD.X R7, R5.reuse, 0x1, ~R8, P2 ;  /* 0x0000000105077824 */ /* 0x040fe200010e0e08 */
[----:B------:R-:W-:-:S04]  /*19f0*/  ISETP.GE.U32.AND.EX P0, PT, R5, R8, PT, P0 ;  /* 0x000000080500720c */ /* 0x000fc80003f06100 */
[----:B------:R-:W-:Y:S02]  /*1a00*/  SEL R6, R6, R4, P0 ;  /* 0x0000000406067207 */ /* 0x000fe40000000000 */
[----:B------:R-:W-:Y:S01]  /*1a10*/  SEL R7, R7, R5, P0 ;  /* 0x0000000507077207 */ /* 0x000fe20000000000 */
[----:B------:R-:W-:Y:S01]  /*1a20*/  IMAD.MOV.U32 R5, RZ, RZ, 0x0 ;  /* 0x00000000ff057424 */ /* 0x000fe200078e00ff */
[----:B------:R-:W-:Y:S02]  /*1a30*/  MOV R4, R12 ;  /* 0x0000000c00047202 */ /* 0x000fe40000000f00 */
[----:B------:R-:W-:Y:S02]  /*1a40*/  SEL R6, R6, 0xffffffff, P1 ;  /* 0xffffffff06067807 */ /* 0x000fe40000800000 */
[----:B------:R-:W-:Y:S01]  /*1a50*/  SEL R7, R7, 0xffffffff, P1 ;  /* 0xffffffff07077807 */ /* 0x000fe20000800000 */
[----:B------:R-:W-:Y:S06]  /*1a60*/  RET.REL.NODEC R4 `(_Z6numDemPlS_llii) ;  /* 0xffffffe404647950 */ /* 0x000fec0003c3ffff */
.L_x_36:
        /* <DEDUP_REMOVED lines=9> */
.L_x_39:


//--------------------- .nv.shared.reserved.0     --------------------------
	.section	.nv.shared.reserved.0,"aw",@nobits
	.weak		__nv_reservedSMEM_offset_0_alias
	.size		__nv_reservedSMEM_offset_0_alias, 0, 64
	.other		__nv_reservedSMEM_offset_0_alias,@"STO_CUDA_RESERVED_SHARED STV_DEFAULT"
__nv_reservedSMEM_offset_0_alias:
	.zero		0
	.zero		64


//--------------------- .nv.constant0._Z3sumPlS_S_ii --------------------------
	.section	.nv.constant0._Z3sumPlS_S_ii,"a",@progbits
	.sectionflags	@""
	.align	4
.nv.constant0._Z3sumPlS_S_ii:
	.zero		928


//--------------------- .nv.constant0._Z6numDemPlS_llii --------------------------
	.section	.nv.constant0._Z6numDemPlS_llii,"a",@progbits
	.sectionflags	@""
	.align	4
.nv.constant0._Z6numDemPlS_llii:
	.zero		936


//--------------------- SYMBOLS --------------------------

	.type		.nv.reservedSmem.offset0,@object
	.size		.nv.reservedSmem.offset0,0x4
